//
// Generated by NVIDIA NVVM Compiler
//
// Compiler Build ID: CL-36424714
// Cuda compilation tools, release 13.0, V13.0.88
// Based on NVVM 20.0.0
//

.version 9.0
.target sm_100
.address_size 64

	// .globl	_Z24CholeskyFactorization_v1PdS_ii
// _ZZ24CholeskyFactorization_v1PdS_iiE3sum has been demoted
// _ZZ24CholeskyFactorization_v1PdS_iiE11partial_sum has been demoted
// _ZZ24CholeskyFactorization_v2PdS_iE3sum has been demoted
// _ZZ24CholeskyFactorization_v2PdS_iE11partial_sum has been demoted

.visible .entry _Z24CholeskyFactorization_v1PdS_ii(
	.param .u64 .ptr .align 1 _Z24CholeskyFactorization_v1PdS_ii_param_0,
	.param .u64 .ptr .align 1 _Z24CholeskyFactorization_v1PdS_ii_param_1,
	.param .u32 _Z24CholeskyFactorization_v1PdS_ii_param_2,
	.param .u32 _Z24CholeskyFactorization_v1PdS_ii_param_3
)
{
	.reg .pred 	%p<34>;
	.reg .b32 	%r<153>;
	.reg .b64 	%rd<104>;
	.reg .b64 	%fd<259>;
	// demoted variable
	.shared .align 8 .f64 _ZZ24CholeskyFactorization_v1PdS_iiE3sum;
	// demoted variable
	.shared .align 8 .b8 _ZZ24CholeskyFactorization_v1PdS_iiE11partial_sum[8192];
	ld.param.u64 	%rd4, [_Z24CholeskyFactorization_v1PdS_ii_param_0];
	ld.param.u64 	%rd5, [_Z24CholeskyFactorization_v1PdS_ii_param_1];
	ld.param.u32 	%r68, [_Z24CholeskyFactorization_v1PdS_ii_param_2];
	ld.param.u32 	%r69, [_Z24CholeskyFactorization_v1PdS_ii_param_3];
	cvta.to.global.u64 	%rd1, %rd5;
	cvta.to.global.u64 	%rd2, %rd4;
	cvt.rn.f64.s32 	%fd40, %r69;
	mov.u32 	%r1, %ntid.x;
	cvt.rn.f64.u32 	%fd1, %r1;
	div.rn.f64 	%fd41, %fd40, %fd1;
	cvt.rpi.f64.f64 	%fd42, %fd41;
	cvt.rzi.s32.f64 	%r70, %fd42;
	mov.u32 	%r2, %tid.x;
	mul.lo.s32 	%r131, %r70, %r2;
	add.s32 	%r71, %r131, %r70;
	min.s32 	%r4, %r71, %r69;
	shl.b32 	%r72, %r2, 3;
	mov.u32 	%r73, _ZZ24CholeskyFactorization_v1PdS_iiE11partial_sum;
	add.s32 	%r5, %r73, %r72;
	mov.b64 	%rd6, 0;
	st.shared.u64 	[%r5], %rd6;
	setp.ge.s32 	%p1, %r131, %r4;
	@%p1 bra 	$L__BB0_14;
	sub.s32 	%r6, %r4, %r131;
	and.b32  	%r7, %r6, 15;
	sub.s32 	%r74, %r131, %r4;
	setp.gt.u32 	%p2, %r74, -16;
	mov.f64 	%fd241, 0d0000000000000000;
	@%p2 bra 	$L__BB0_4;
	and.b32  	%r8, %r6, -16;
	mov.b32 	%r130, 0;
	mov.f64 	%fd241, 0d0000000000000000;
	mul.wide.s32 	%rd9, %r68, 8;
$L__BB0_3:
	.pragma "nounroll";
	mad.lo.s32 	%r76, %r131, %r68, %r69;
	mul.wide.s32 	%rd7, %r76, 8;
	add.s64 	%rd8, %rd1, %rd7;
	ld.global.f64 	%fd46, [%rd8];
	fma.rn.f64 	%fd47, %fd46, %fd46, %fd241;
	add.s64 	%rd10, %rd8, %rd9;
	ld.global.f64 	%fd48, [%rd10];
	fma.rn.f64 	%fd49, %fd48, %fd48, %fd47;
	add.s64 	%rd11, %rd10, %rd9;
	ld.global.f64 	%fd50, [%rd11];
	fma.rn.f64 	%fd51, %fd50, %fd50, %fd49;
	add.s64 	%rd12, %rd11, %rd9;
	ld.global.f64 	%fd52, [%rd12];
	fma.rn.f64 	%fd53, %fd52, %fd52, %fd51;
	add.s64 	%rd13, %rd12, %rd9;
	ld.global.f64 	%fd54, [%rd13];
	fma.rn.f64 	%fd55, %fd54, %fd54, %fd53;
	add.s64 	%rd14, %rd13, %rd9;
	ld.global.f64 	%fd56, [%rd14];
	fma.rn.f64 	%fd57, %fd56, %fd56, %fd55;
	add.s64 	%rd15, %rd14, %rd9;
	ld.global.f64 	%fd58, [%rd15];
	fma.rn.f64 	%fd59, %fd58, %fd58, %fd57;
	add.s64 	%rd16, %rd15, %rd9;
	ld.global.f64 	%fd60, [%rd16];
	fma.rn.f64 	%fd61, %fd60, %fd60, %fd59;
	add.s64 	%rd17, %rd16, %rd9;
	ld.global.f64 	%fd62, [%rd17];
	fma.rn.f64 	%fd63, %fd62, %fd62, %fd61;
	add.s64 	%rd18, %rd17, %rd9;
	ld.global.f64 	%fd64, [%rd18];
	fma.rn.f64 	%fd65, %fd64, %fd64, %fd63;
	add.s64 	%rd19, %rd18, %rd9;
	ld.global.f64 	%fd66, [%rd19];
	fma.rn.f64 	%fd67, %fd66, %fd66, %fd65;
	add.s64 	%rd20, %rd19, %rd9;
	ld.global.f64 	%fd68, [%rd20];
	fma.rn.f64 	%fd69, %fd68, %fd68, %fd67;
	add.s64 	%rd21, %rd20, %rd9;
	ld.global.f64 	%fd70, [%rd21];
	fma.rn.f64 	%fd71, %fd70, %fd70, %fd69;
	add.s64 	%rd22, %rd21, %rd9;
	ld.global.f64 	%fd72, [%rd22];
	fma.rn.f64 	%fd73, %fd72, %fd72, %fd71;
	add.s64 	%rd23, %rd22, %rd9;
	ld.global.f64 	%fd74, [%rd23];
	fma.rn.f64 	%fd75, %fd74, %fd74, %fd73;
	add.s64 	%rd24, %rd23, %rd9;
	ld.global.f64 	%fd76, [%rd24];
	fma.rn.f64 	%fd241, %fd76, %fd76, %fd75;
	add.s32 	%r131, %r131, 16;
	add.s32 	%r130, %r130, 16;
	setp.ne.s32 	%p3, %r130, %r8;
	@%p3 bra 	$L__BB0_3;
$L__BB0_4:
	setp.eq.s32 	%p4, %r7, 0;
	@%p4 bra 	$L__BB0_13;
	and.b32  	%r14, %r6, 7;
	setp.lt.u32 	%p5, %r7, 8;
	@%p5 bra 	$L__BB0_7;
	mad.lo.s32 	%r77, %r131, %r68, %r69;
	mul.wide.s32 	%rd25, %r77, 8;
	add.s64 	%rd26, %rd1, %rd25;
	ld.global.f64 	%fd78, [%rd26];
	fma.rn.f64 	%fd79, %fd78, %fd78, %fd241;
	mul.wide.s32 	%rd27, %r68, 8;
	add.s64 	%rd28, %rd26, %rd27;
	ld.global.f64 	%fd80, [%rd28];
	fma.rn.f64 	%fd81, %fd80, %fd80, %fd79;
	add.s64 	%rd29, %rd28, %rd27;
	ld.global.f64 	%fd82, [%rd29];
	fma.rn.f64 	%fd83, %fd82, %fd82, %fd81;
	add.s64 	%rd30, %rd29, %rd27;
	ld.global.f64 	%fd84, [%rd30];
	fma.rn.f64 	%fd85, %fd84, %fd84, %fd83;
	add.s64 	%rd31, %rd30, %rd27;
	ld.global.f64 	%fd86, [%rd31];
	fma.rn.f64 	%fd87, %fd86, %fd86, %fd85;
	add.s64 	%rd32, %rd31, %rd27;
	ld.global.f64 	%fd88, [%rd32];
	fma.rn.f64 	%fd89, %fd88, %fd88, %fd87;
	add.s64 	%rd33, %rd32, %rd27;
	ld.global.f64 	%fd90, [%rd33];
	fma.rn.f64 	%fd91, %fd90, %fd90, %fd89;
	add.s64 	%rd34, %rd33, %rd27;
	ld.global.f64 	%fd92, [%rd34];
	fma.rn.f64 	%fd241, %fd92, %fd92, %fd91;
	add.s32 	%r131, %r131, 8;
$L__BB0_7:
	setp.eq.s32 	%p6, %r14, 0;
	@%p6 bra 	$L__BB0_13;
	and.b32  	%r17, %r6, 3;
	setp.lt.u32 	%p7, %r14, 4;
	@%p7 bra 	$L__BB0_10;
	mad.lo.s32 	%r78, %r131, %r68, %r69;
	mul.wide.s32 	%rd35, %r78, 8;
	add.s64 	%rd36, %rd1, %rd35;
	ld.global.f64 	%fd94, [%rd36];
	fma.rn.f64 	%fd95, %fd94, %fd94, %fd241;
	mul.wide.s32 	%rd37, %r68, 8;
	add.s64 	%rd38, %rd36, %rd37;
	ld.global.f64 	%fd96, [%rd38];
	fma.rn.f64 	%fd97, %fd96, %fd96, %fd95;
	add.s64 	%rd39, %rd38, %rd37;
	ld.global.f64 	%fd98, [%rd39];
	fma.rn.f64 	%fd99, %fd98, %fd98, %fd97;
	add.s64 	%rd40, %rd39, %rd37;
	ld.global.f64 	%fd100, [%rd40];
	fma.rn.f64 	%fd241, %fd100, %fd100, %fd99;
	add.s32 	%r131, %r131, 4;
$L__BB0_10:
	setp.eq.s32 	%p8, %r17, 0;
	@%p8 bra 	$L__BB0_13;
	mov.b32 	%r135, 0;
$L__BB0_12:
	.pragma "nounroll";
	mad.lo.s32 	%r80, %r131, %r68, %r69;
	mul.wide.s32 	%rd41, %r80, 8;
	add.s64 	%rd42, %rd1, %rd41;
	ld.global.f64 	%fd101, [%rd42];
	fma.rn.f64 	%fd241, %fd101, %fd101, %fd241;
	add.s32 	%r131, %r131, 1;
	add.s32 	%r135, %r135, 1;
	setp.ne.s32 	%p9, %r135, %r17;
	@%p9 bra 	$L__BB0_12;
$L__BB0_13:
	st.shared.f64 	[%r5], %fd241;
$L__BB0_14:
	bar.sync 	0;
	setp.ne.s32 	%p10, %r2, 0;
	@%p10 bra 	$L__BB0_28;
	and.b32  	%r24, %r1, 15;
	setp.lt.u32 	%p11, %r1, 16;
	mov.b32 	%r138, 0;
	mov.f64 	%fd250, 0d0000000000000000;
	@%p11 bra 	$L__BB0_18;
	and.b32  	%r138, %r1, 2032;
	mov.b32 	%r136, 0;
	mov.f64 	%fd250, 0d0000000000000000;
$L__BB0_17:
	.pragma "nounroll";
	shl.b32 	%r83, %r136, 3;
	add.s32 	%r85, %r73, %r83;
	ld.shared.f64 	%fd105, [%r85];
	add.f64 	%fd106, %fd105, %fd250;
	ld.shared.f64 	%fd107, [%r85+8];
	add.f64 	%fd108, %fd107, %fd106;
	ld.shared.f64 	%fd109, [%r85+16];
	add.f64 	%fd110, %fd109, %fd108;
	ld.shared.f64 	%fd111, [%r85+24];
	add.f64 	%fd112, %fd111, %fd110;
	ld.shared.f64 	%fd113, [%r85+32];
	add.f64 	%fd114, %fd113, %fd112;
	ld.shared.f64 	%fd115, [%r85+40];
	add.f64 	%fd116, %fd115, %fd114;
	ld.shared.f64 	%fd117, [%r85+48];
	add.f64 	%fd118, %fd117, %fd116;
	ld.shared.f64 	%fd119, [%r85+56];
	add.f64 	%fd120, %fd119, %fd118;
	ld.shared.f64 	%fd121, [%r85+64];
	add.f64 	%fd122, %fd121, %fd120;
	ld.shared.f64 	%fd123, [%r85+72];
	add.f64 	%fd124, %fd123, %fd122;
	ld.shared.f64 	%fd125, [%r85+80];
	add.f64 	%fd126, %fd125, %fd124;
	ld.shared.f64 	%fd127, [%r85+88];
	add.f64 	%fd128, %fd127, %fd126;
	ld.shared.f64 	%fd129, [%r85+96];
	add.f64 	%fd130, %fd129, %fd128;
	ld.shared.f64 	%fd131, [%r85+104];
	add.f64 	%fd132, %fd131, %fd130;
	ld.shared.f64 	%fd133, [%r85+112];
	add.f64 	%fd134, %fd133, %fd132;
	ld.shared.f64 	%fd135, [%r85+120];
	add.f64 	%fd250, %fd135, %fd134;
	add.s32 	%r136, %r136, 16;
	setp.ne.s32 	%p12, %r136, %r138;
	@%p12 bra 	$L__BB0_17;
$L__BB0_18:
	setp.eq.s32 	%p13, %r24, 0;
	@%p13 bra 	$L__BB0_27;
	and.b32  	%r29, %r1, 7;
	setp.lt.u32 	%p14, %r24, 8;
	@%p14 bra 	$L__BB0_21;
	shl.b32 	%r86, %r138, 3;
	add.s32 	%r88, %r73, %r86;
	ld.shared.f64 	%fd137, [%r88];
	add.f64 	%fd138, %fd137, %fd250;
	ld.shared.f64 	%fd139, [%r88+8];
	add.f64 	%fd140, %fd139, %fd138;
	ld.shared.f64 	%fd141, [%r88+16];
	add.f64 	%fd142, %fd141, %fd140;
	ld.shared.f64 	%fd143, [%r88+24];
	add.f64 	%fd144, %fd143, %fd142;
	ld.shared.f64 	%fd145, [%r88+32];
	add.f64 	%fd146, %fd145, %fd144;
	ld.shared.f64 	%fd147, [%r88+40];
	add.f64 	%fd148, %fd147, %fd146;
	ld.shared.f64 	%fd149, [%r88+48];
	add.f64 	%fd150, %fd149, %fd148;
	ld.shared.f64 	%fd151, [%r88+56];
	add.f64 	%fd250, %fd151, %fd150;
	add.s32 	%r138, %r138, 8;
$L__BB0_21:
	setp.eq.s32 	%p15, %r29, 0;
	@%p15 bra 	$L__BB0_27;
	and.b32  	%r32, %r1, 3;
	setp.lt.u32 	%p16, %r29, 4;
	@%p16 bra 	$L__BB0_24;
	shl.b32 	%r89, %r138, 3;
	add.s32 	%r91, %r73, %r89;
	ld.shared.f64 	%fd153, [%r91];
	add.f64 	%fd154, %fd153, %fd250;
	ld.shared.f64 	%fd155, [%r91+8];
	add.f64 	%fd156, %fd155, %fd154;
	ld.shared.f64 	%fd157, [%r91+16];
	add.f64 	%fd158, %fd157, %fd156;
	ld.shared.f64 	%fd159, [%r91+24];
	add.f64 	%fd250, %fd159, %fd158;
	add.s32 	%r138, %r138, 4;
$L__BB0_24:
	setp.eq.s32 	%p17, %r32, 0;
	@%p17 bra 	$L__BB0_27;
	mov.b32 	%r141, 0;
$L__BB0_26:
	.pragma "nounroll";
	shl.b32 	%r93, %r138, 3;
	add.s32 	%r95, %r73, %r93;
	ld.shared.f64 	%fd160, [%r95];
	add.f64 	%fd250, %fd160, %fd250;
	add.s32 	%r138, %r138, 1;
	add.s32 	%r141, %r141, 1;
	setp.ne.s32 	%p18, %r141, %r32;
	@%p18 bra 	$L__BB0_26;
$L__BB0_27:
	st.shared.f64 	[_ZZ24CholeskyFactorization_v1PdS_iiE3sum], %fd250;
	mad.lo.s32 	%r96, %r69, %r68, %r69;
	mul.wide.s32 	%rd43, %r96, 8;
	add.s64 	%rd44, %rd2, %rd43;
	ld.global.f64 	%fd161, [%rd44];
	add.f64 	%fd162, %fd161, 0d3F847AE147AE147B;
	sub.f64 	%fd163, %fd162, %fd250;
	sqrt.rn.f64 	%fd164, %fd163;
	add.s64 	%rd45, %rd1, %rd43;
	st.global.f64 	[%rd45], %fd164;
$L__BB0_28:
	bar.sync 	0;
	not.b32 	%r97, %r69;
	add.s32 	%r98, %r68, %r97;
	cvt.rn.f64.s32 	%fd165, %r98;
	div.rn.f64 	%fd166, %fd165, %fd1;
	cvt.rpi.f64.f64 	%fd167, %fd166;
	cvt.rzi.s32.f64 	%r99, %fd167;
	mul.lo.s32 	%r39, %r99, %r2;
	add.s32 	%r100, %r69, %r39;
	add.s32 	%r151, %r100, 1;
	add.s32 	%r101, %r151, %r99;
	min.s32 	%r41, %r101, %r68;
	setp.ge.s32 	%p19, %r151, %r41;
	@%p19 bra 	$L__BB0_49;
	setp.lt.s32 	%p20, %r69, 1;
	mul.lo.s32 	%r42, %r69, %r68;
	add.s32 	%r102, %r42, %r69;
	mul.wide.s32 	%rd46, %r102, 8;
	add.s64 	%rd3, %rd1, %rd46;
	@%p20 bra 	$L__BB0_43;
	and.b32  	%r43, %r69, 7;
	and.b32  	%r44, %r69, 2147483640;
	neg.s32 	%r45, %r44;
	shl.b32 	%r46, %r68, 3;
	mul.wide.s32 	%rd93, %r68, 8;
$L__BB0_31:
	setp.lt.u32 	%p25, %r69, 8;
	mov.f64 	%fd258, 0d0000000000000000;
	mov.b32 	%r147, 0;
	@%p25 bra 	$L__BB0_34;
	mov.f64 	%fd258, 0d0000000000000000;
	mov.u32 	%r143, %r151;
	mov.u32 	%r144, %r69;
	mov.u32 	%r145, %r45;
$L__BB0_33:
	.pragma "nounroll";
	mul.wide.s32 	%rd59, %r143, 8;
	add.s64 	%rd60, %rd1, %rd59;
	ld.global.f64 	%fd186, [%rd60];
	mul.wide.s32 	%rd61, %r144, 8;
	add.s64 	%rd62, %rd1, %rd61;
	ld.global.f64 	%fd187, [%rd62];
	fma.rn.f64 	%fd188, %fd186, %fd187, %fd258;
	mul.wide.s32 	%rd63, %r68, 8;
	add.s64 	%rd64, %rd60, %rd63;
	ld.global.f64 	%fd189, [%rd64];
	add.s64 	%rd65, %rd62, %rd63;
	ld.global.f64 	%fd190, [%rd65];
	fma.rn.f64 	%fd191, %fd189, %fd190, %fd188;
	add.s64 	%rd66, %rd64, %rd63;
	ld.global.f64 	%fd192, [%rd66];
	add.s64 	%rd67, %rd65, %rd63;
	ld.global.f64 	%fd193, [%rd67];
	fma.rn.f64 	%fd194, %fd192, %fd193, %fd191;
	add.s64 	%rd68, %rd66, %rd63;
	ld.global.f64 	%fd195, [%rd68];
	add.s64 	%rd69, %rd67, %rd63;
	ld.global.f64 	%fd196, [%rd69];
	fma.rn.f64 	%fd197, %fd195, %fd196, %fd194;
	add.s64 	%rd70, %rd68, %rd63;
	ld.global.f64 	%fd198, [%rd70];
	add.s64 	%rd71, %rd69, %rd63;
	ld.global.f64 	%fd199, [%rd71];
	fma.rn.f64 	%fd200, %fd198, %fd199, %fd197;
	add.s64 	%rd72, %rd70, %rd63;
	ld.global.f64 	%fd201, [%rd72];
	add.s64 	%rd73, %rd71, %rd63;
	ld.global.f64 	%fd202, [%rd73];
	fma.rn.f64 	%fd203, %fd201, %fd202, %fd200;
	add.s64 	%rd74, %rd72, %rd63;
	ld.global.f64 	%fd204, [%rd74];
	add.s64 	%rd75, %rd73, %rd63;
	ld.global.f64 	%fd205, [%rd75];
	fma.rn.f64 	%fd206, %fd204, %fd205, %fd203;
	add.s64 	%rd76, %rd74, %rd63;
	ld.global.f64 	%fd207, [%rd76];
	add.s64 	%rd77, %rd75, %rd63;
	ld.global.f64 	%fd208, [%rd77];
	fma.rn.f64 	%fd258, %fd207, %fd208, %fd206;
	add.s32 	%r145, %r145, 8;
	add.s32 	%r144, %r144, %r46;
	add.s32 	%r143, %r143, %r46;
	setp.ne.s32 	%p26, %r145, 0;
	mov.u32 	%r147, %r44;
	@%p26 bra 	$L__BB0_33;
$L__BB0_34:
	setp.eq.s32 	%p27, %r43, 0;
	@%p27 bra 	$L__BB0_42;
	add.s32 	%r115, %r43, -1;
	setp.lt.u32 	%p28, %r115, 3;
	@%p28 bra 	$L__BB0_37;
	mul.lo.s32 	%r116, %r147, %r68;
	add.s32 	%r117, %r116, %r151;
	mul.wide.s32 	%rd78, %r117, 8;
	add.s64 	%rd79, %rd1, %rd78;
	ld.global.f64 	%fd210, [%rd79];
	add.s32 	%r118, %r116, %r69;
	mul.wide.s32 	%rd80, %r118, 8;
	add.s64 	%rd81, %rd1, %rd80;
	ld.global.f64 	%fd211, [%rd81];
	fma.rn.f64 	%fd212, %fd210, %fd211, %fd258;
	add.s64 	%rd83, %rd79, %rd93;
	ld.global.f64 	%fd213, [%rd83];
	add.s64 	%rd84, %rd81, %rd93;
	ld.global.f64 	%fd214, [%rd84];
	fma.rn.f64 	%fd215, %fd213, %fd214, %fd212;
	add.s64 	%rd85, %rd83, %rd93;
	ld.global.f64 	%fd216, [%rd85];
	add.s64 	%rd86, %rd84, %rd93;
	ld.global.f64 	%fd217, [%rd86];
	fma.rn.f64 	%fd218, %fd216, %fd217, %fd215;
	add.s64 	%rd87, %rd85, %rd93;
	ld.global.f64 	%fd219, [%rd87];
	add.s64 	%rd88, %rd86, %rd93;
	ld.global.f64 	%fd220, [%rd88];
	fma.rn.f64 	%fd258, %fd219, %fd220, %fd218;
	add.s32 	%r147, %r147, 4;
$L__BB0_37:
	and.b32  	%r119, %r69, 3;
	setp.eq.s32 	%p29, %r119, 0;
	@%p29 bra 	$L__BB0_42;
	setp.eq.s32 	%p30, %r119, 1;
	@%p30 bra 	$L__BB0_40;
	mul.lo.s32 	%r120, %r147, %r68;
	add.s32 	%r121, %r120, %r151;
	mul.wide.s32 	%rd89, %r121, 8;
	add.s64 	%rd90, %rd1, %rd89;
	ld.global.f64 	%fd222, [%rd90];
	add.s32 	%r122, %r120, %r69;
	mul.wide.s32 	%rd91, %r122, 8;
	add.s64 	%rd92, %rd1, %rd91;
	ld.global.f64 	%fd223, [%rd92];
	fma.rn.f64 	%fd224, %fd222, %fd223, %fd258;
	add.s64 	%rd94, %rd90, %rd93;
	ld.global.f64 	%fd225, [%rd94];
	add.s64 	%rd95, %rd92, %rd93;
	ld.global.f64 	%fd226, [%rd95];
	fma.rn.f64 	%fd258, %fd225, %fd226, %fd224;
	add.s32 	%r147, %r147, 2;
$L__BB0_40:
	and.b32  	%r123, %r69, 1;
	setp.eq.b32 	%p31, %r123, 1;
	not.pred 	%p32, %p31;
	@%p32 bra 	$L__BB0_42;
	mul.lo.s32 	%r124, %r147, %r68;
	add.s32 	%r125, %r124, %r151;
	mul.wide.s32 	%rd96, %r125, 8;
	add.s64 	%rd97, %rd1, %rd96;
	ld.global.f64 	%fd227, [%rd97];
	add.s32 	%r126, %r124, %r69;
	mul.wide.s32 	%rd98, %r126, 8;
	add.s64 	%rd99, %rd1, %rd98;
	ld.global.f64 	%fd228, [%rd99];
	fma.rn.f64 	%fd258, %fd227, %fd228, %fd258;
$L__BB0_42:
	mad.lo.s32 	%r127, %r151, %r68, %r69;
	mul.wide.s32 	%rd100, %r127, 8;
	add.s64 	%rd101, %rd2, %rd100;
	ld.global.f64 	%fd229, [%rd101];
	sub.f64 	%fd230, %fd229, %fd258;
	ld.global.f64 	%fd231, [%rd3];
	div.rn.f64 	%fd232, %fd230, %fd231;
	add.s32 	%r128, %r151, %r42;
	mul.wide.s32 	%rd102, %r128, 8;
	add.s64 	%rd103, %rd1, %rd102;
	st.global.f64 	[%rd103], %fd232;
	add.s32 	%r151, %r151, 1;
	setp.lt.s32 	%p33, %r151, %r41;
	@%p33 bra 	$L__BB0_31;
	bra.uni 	$L__BB0_49;
$L__BB0_43:
	not.b32 	%r103, %r39;
	add.s32 	%r104, %r41, %r103;
	sub.s32 	%r105, %r104, %r69;
	and.b32  	%r60, %r105, 3;
	setp.eq.s32 	%p21, %r60, 0;
	@%p21 bra 	$L__BB0_46;
	mov.b32 	%r150, 0;
$L__BB0_45:
	.pragma "nounroll";
	mad.lo.s32 	%r107, %r151, %r68, %r69;
	mul.wide.s32 	%rd47, %r107, 8;
	add.s64 	%rd48, %rd2, %rd47;
	ld.global.f64 	%fd168, [%rd48];
	ld.global.f64 	%fd169, [%rd3];
	div.rn.f64 	%fd170, %fd168, %fd169;
	add.s32 	%r108, %r151, %r42;
	mul.wide.s32 	%rd49, %r108, 8;
	add.s64 	%rd50, %rd1, %rd49;
	st.global.f64 	[%rd50], %fd170;
	add.s32 	%r151, %r151, 1;
	add.s32 	%r150, %r150, 1;
	setp.ne.s32 	%p22, %r150, %r60;
	@%p22 bra 	$L__BB0_45;
$L__BB0_46:
	sub.s32 	%r110, %r41, %r100;
	add.s32 	%r111, %r110, -2;
	setp.lt.u32 	%p23, %r111, 3;
	@%p23 bra 	$L__BB0_49;
	mul.wide.s32 	%rd55, %r68, 8;
$L__BB0_48:
	mad.lo.s32 	%r112, %r151, %r68, %r69;
	mul.wide.s32 	%rd51, %r112, 8;
	add.s64 	%rd52, %rd2, %rd51;
	ld.global.f64 	%fd171, [%rd52];
	ld.global.f64 	%fd172, [%rd3];
	div.rn.f64 	%fd173, %fd171, %fd172;
	add.s32 	%r113, %r151, %r42;
	mul.wide.s32 	%rd53, %r113, 8;
	add.s64 	%rd54, %rd1, %rd53;
	st.global.f64 	[%rd54], %fd173;
	add.s64 	%rd56, %rd52, %rd55;
	ld.global.f64 	%fd174, [%rd56];
	ld.global.f64 	%fd175, [%rd3];
	div.rn.f64 	%fd176, %fd174, %fd175;
	st.global.f64 	[%rd54+8], %fd176;
	add.s64 	%rd57, %rd56, %rd55;
	ld.global.f64 	%fd177, [%rd57];
	ld.global.f64 	%fd178, [%rd3];
	div.rn.f64 	%fd179, %fd177, %fd178;
	st.global.f64 	[%rd54+16], %fd179;
	add.s64 	%rd58, %rd57, %rd55;
	ld.global.f64 	%fd180, [%rd58];
	ld.global.f64 	%fd181, [%rd3];
	div.rn.f64 	%fd182, %fd180, %fd181;
	st.global.f64 	[%rd54+24], %fd182;
	add.s32 	%r151, %r151, 4;
	setp.lt.s32 	%p24, %r151, %r41;
	@%p24 bra 	$L__BB0_48;
$L__BB0_49:
	ret;

}
	// .globl	_Z24CholeskyFactorization_v2PdS_i
.visible .entry _Z24CholeskyFactorization_v2PdS_i(
	.param .u64 .ptr .align 1 _Z24CholeskyFactorization_v2PdS_i_param_0,
	.param .u64 .ptr .align 1 _Z24CholeskyFactorization_v2PdS_i_param_1,
	.param .u32 _Z24CholeskyFactorization_v2PdS_i_param_2
)
{
	.reg .pred 	%p<35>;
	.reg .b16 	%rs<11>;
	.reg .b32 	%r<138>;
	.reg .b64 	%rd<110>;
	.reg .b64 	%fd<251>;
	// demoted variable
	.shared .align 8 .f64 _ZZ24CholeskyFactorization_v2PdS_iE3sum;
	// demoted variable
	.shared .align 8 .b8 _ZZ24CholeskyFactorization_v2PdS_iE11partial_sum[8192];
	ld.param.u64 	%rd7, [_Z24CholeskyFactorization_v2PdS_i_param_0];
	ld.param.u64 	%rd8, [_Z24CholeskyFactorization_v2PdS_i_param_1];
	ld.param.u32 	%r56, [_Z24CholeskyFactorization_v2PdS_i_param_2];
	cvta.to.global.u64 	%rd1, %rd8;
	cvta.to.global.u64 	%rd2, %rd7;
	setp.lt.s32 	%p1, %r56, 1;
	@%p1 bra 	$L__BB1_48;
	mov.u32 	%r1, %ntid.x;
	cvt.rn.f64.u32 	%fd1, %r1;
	mov.u32 	%r2, %tid.x;
	shl.b32 	%r58, %r2, 3;
	mov.u32 	%r59, _ZZ24CholeskyFactorization_v2PdS_iE11partial_sum;
	add.s32 	%r3, %r59, %r58;
	and.b32  	%r4, %r1, 15;
	and.b32  	%r5, %r1, 7;
	and.b32  	%r6, %r1, 3;
	mul.lo.s32 	%r7, %r2, %r56;
	shl.b32 	%r8, %r56, 4;
	mov.b32 	%r121, 0;
	mov.b16 	%rs9, 0;
	mul.wide.u32 	%rd4, %r56, 8;
	mov.u16 	%rs10, %rs9;
$L__BB1_2:
	mov.u32 	%r9, %r121;
	cvt.rn.f64.u32 	%fd42, %r9;
	div.rn.f64 	%fd43, %fd42, %fd1;
	cvt.rpi.f64.f64 	%fd44, %fd43;
	cvt.rzi.s32.f64 	%r10, %fd44;
	mul.lo.s32 	%r125, %r10, %r2;
	add.s32 	%r60, %r125, %r10;
	min.s32 	%r12, %r60, %r9;
	mov.b64 	%rd9, 0;
	st.shared.u64 	[%r3], %rd9;
	setp.ge.s32 	%p2, %r125, %r12;
	@%p2 bra 	$L__BB1_17;
	sub.s32 	%r13, %r12, %r125;
	and.b32  	%r14, %r13, 15;
	sub.s32 	%r61, %r125, %r12;
	setp.gt.u32 	%p3, %r61, -16;
	mov.f64 	%fd234, 0d0000000000000000;
	@%p3 bra 	$L__BB1_6;
	mad.lo.s32 	%r123, %r7, %r10, %r9;
	and.b32  	%r62, %r13, -16;
	neg.s32 	%r122, %r62;
	mov.f64 	%fd234, 0d0000000000000000;
$L__BB1_5:
	.pragma "nounroll";
	mul.wide.s32 	%rd10, %r123, 8;
	add.s64 	%rd11, %rd1, %rd10;
	ld.global.f64 	%fd48, [%rd11];
	fma.rn.f64 	%fd49, %fd48, %fd48, %fd234;
	mul.wide.u32 	%rd12, %r56, 8;
	add.s64 	%rd13, %rd11, %rd12;
	ld.global.f64 	%fd50, [%rd13];
	fma.rn.f64 	%fd51, %fd50, %fd50, %fd49;
	add.s64 	%rd14, %rd13, %rd12;
	ld.global.f64 	%fd52, [%rd14];
	fma.rn.f64 	%fd53, %fd52, %fd52, %fd51;
	add.s64 	%rd15, %rd14, %rd12;
	ld.global.f64 	%fd54, [%rd15];
	fma.rn.f64 	%fd55, %fd54, %fd54, %fd53;
	add.s64 	%rd16, %rd15, %rd12;
	ld.global.f64 	%fd56, [%rd16];
	fma.rn.f64 	%fd57, %fd56, %fd56, %fd55;
	add.s64 	%rd17, %rd16, %rd12;
	ld.global.f64 	%fd58, [%rd17];
	fma.rn.f64 	%fd59, %fd58, %fd58, %fd57;
	add.s64 	%rd18, %rd17, %rd12;
	ld.global.f64 	%fd60, [%rd18];
	fma.rn.f64 	%fd61, %fd60, %fd60, %fd59;
	add.s64 	%rd19, %rd18, %rd12;
	ld.global.f64 	%fd62, [%rd19];
	fma.rn.f64 	%fd63, %fd62, %fd62, %fd61;
	add.s64 	%rd20, %rd19, %rd12;
	ld.global.f64 	%fd64, [%rd20];
	fma.rn.f64 	%fd65, %fd64, %fd64, %fd63;
	add.s64 	%rd21, %rd20, %rd12;
	ld.global.f64 	%fd66, [%rd21];
	fma.rn.f64 	%fd67, %fd66, %fd66, %fd65;
	add.s64 	%rd22, %rd21, %rd12;
	ld.global.f64 	%fd68, [%rd22];
	fma.rn.f64 	%fd69, %fd68, %fd68, %fd67;
	add.s64 	%rd23, %rd22, %rd12;
	ld.global.f64 	%fd70, [%rd23];
	fma.rn.f64 	%fd71, %fd70, %fd70, %fd69;
	add.s64 	%rd24, %rd23, %rd12;
	ld.global.f64 	%fd72, [%rd24];
	fma.rn.f64 	%fd73, %fd72, %fd72, %fd71;
	add.s64 	%rd25, %rd24, %rd12;
	ld.global.f64 	%fd74, [%rd25];
	fma.rn.f64 	%fd75, %fd74, %fd74, %fd73;
	add.s64 	%rd26, %rd25, %rd12;
	ld.global.f64 	%fd76, [%rd26];
	fma.rn.f64 	%fd77, %fd76, %fd76, %fd75;
	add.s64 	%rd27, %rd26, %rd12;
	ld.global.f64 	%fd78, [%rd27];
	fma.rn.f64 	%fd234, %fd78, %fd78, %fd77;
	add.s32 	%r125, %r125, 16;
	add.s32 	%r123, %r123, %r8;
	add.s32 	%r122, %r122, 16;
	setp.ne.s32 	%p4, %r122, 0;
	@%p4 bra 	$L__BB1_5;
$L__BB1_6:
	setp.eq.s32 	%p5, %r14, 0;
	@%p5 bra 	$L__BB1_16;
	and.b32  	%r24, %r13, 7;
	setp.lt.u32 	%p6, %r14, 8;
	@%p6 bra 	$L__BB1_9;
	mad.lo.s32 	%r63, %r125, %r56, %r9;
	mul.wide.s32 	%rd28, %r63, 8;
	add.s64 	%rd29, %rd1, %rd28;
	ld.global.f64 	%fd80, [%rd29];
	fma.rn.f64 	%fd81, %fd80, %fd80, %fd234;
	mul.wide.u32 	%rd30, %r56, 8;
	add.s64 	%rd31, %rd29, %rd30;
	ld.global.f64 	%fd82, [%rd31];
	fma.rn.f64 	%fd83, %fd82, %fd82, %fd81;
	add.s64 	%rd32, %rd31, %rd30;
	ld.global.f64 	%fd84, [%rd32];
	fma.rn.f64 	%fd85, %fd84, %fd84, %fd83;
	add.s64 	%rd33, %rd32, %rd30;
	ld.global.f64 	%fd86, [%rd33];
	fma.rn.f64 	%fd87, %fd86, %fd86, %fd85;
	add.s64 	%rd34, %rd33, %rd30;
	ld.global.f64 	%fd88, [%rd34];
	fma.rn.f64 	%fd89, %fd88, %fd88, %fd87;
	add.s64 	%rd35, %rd34, %rd30;
	ld.global.f64 	%fd90, [%rd35];
	fma.rn.f64 	%fd91, %fd90, %fd90, %fd89;
	add.s64 	%rd36, %rd35, %rd30;
	ld.global.f64 	%fd92, [%rd36];
	fma.rn.f64 	%fd93, %fd92, %fd92, %fd91;
	add.s64 	%rd37, %rd36, %rd30;
	ld.global.f64 	%fd94, [%rd37];
	fma.rn.f64 	%fd234, %fd94, %fd94, %fd93;
	add.s32 	%r125, %r125, 8;
$L__BB1_9:
	setp.eq.s32 	%p7, %r24, 0;
	@%p7 bra 	$L__BB1_16;
	and.b32  	%r27, %r13, 3;
	setp.lt.u32 	%p8, %r24, 4;
	@%p8 bra 	$L__BB1_12;
	mad.lo.s32 	%r64, %r125, %r56, %r9;
	mul.wide.s32 	%rd38, %r64, 8;
	add.s64 	%rd39, %rd1, %rd38;
	ld.global.f64 	%fd96, [%rd39];
	fma.rn.f64 	%fd97, %fd96, %fd96, %fd234;
	add.s64 	%rd41, %rd39, %rd4;
	ld.global.f64 	%fd98, [%rd41];
	fma.rn.f64 	%fd99, %fd98, %fd98, %fd97;
	add.s64 	%rd42, %rd41, %rd4;
	ld.global.f64 	%fd100, [%rd42];
	fma.rn.f64 	%fd101, %fd100, %fd100, %fd99;
	add.s64 	%rd43, %rd42, %rd4;
	ld.global.f64 	%fd102, [%rd43];
	fma.rn.f64 	%fd234, %fd102, %fd102, %fd101;
	add.s32 	%r125, %r125, 4;
$L__BB1_12:
	setp.eq.s32 	%p9, %r27, 0;
	@%p9 bra 	$L__BB1_16;
	mad.lo.s32 	%r65, %r125, %r56, %r9;
	mul.wide.s32 	%rd44, %r65, 8;
	add.s64 	%rd3, %rd1, %rd44;
	ld.global.f64 	%fd103, [%rd3];
	fma.rn.f64 	%fd234, %fd103, %fd103, %fd234;
	setp.eq.s32 	%p10, %r27, 1;
	@%p10 bra 	$L__BB1_16;
	add.s64 	%rd5, %rd3, %rd4;
	ld.global.f64 	%fd104, [%rd5];
	fma.rn.f64 	%fd234, %fd104, %fd104, %fd234;
	setp.eq.s32 	%p11, %r27, 2;
	@%p11 bra 	$L__BB1_16;
	add.s64 	%rd45, %rd5, %rd4;
	ld.global.f64 	%fd105, [%rd45];
	fma.rn.f64 	%fd234, %fd105, %fd105, %fd234;
$L__BB1_16:
	st.shared.f64 	[%r3], %fd234;
$L__BB1_17:
	setp.ne.s32 	%p12, %r2, 0;
	bar.sync 	0;
	@%p12 bra 	$L__BB1_32;
	setp.lt.u32 	%p13, %r1, 16;
	mov.b32 	%r130, 0;
	mov.f64 	%fd242, 0d0000000000000000;
	@%p13 bra 	$L__BB1_21;
	mov.b32 	%r128, 0;
	mov.f64 	%fd242, 0d0000000000000000;
$L__BB1_20:
	.pragma "nounroll";
	shl.b32 	%r68, %r128, 3;
	mov.u32 	%r69, _ZZ24CholeskyFactorization_v2PdS_iE11partial_sum;
	add.s32 	%r70, %r69, %r68;
	ld.shared.f64 	%fd109, [%r70];
	add.f64 	%fd110, %fd109, %fd242;
	ld.shared.f64 	%fd111, [%r70+8];
	add.f64 	%fd112, %fd111, %fd110;
	ld.shared.f64 	%fd113, [%r70+16];
	add.f64 	%fd114, %fd113, %fd112;
	ld.shared.f64 	%fd115, [%r70+24];
	add.f64 	%fd116, %fd115, %fd114;
	ld.shared.f64 	%fd117, [%r70+32];
	add.f64 	%fd118, %fd117, %fd116;
	ld.shared.f64 	%fd119, [%r70+40];
	add.f64 	%fd120, %fd119, %fd118;
	ld.shared.f64 	%fd121, [%r70+48];
	add.f64 	%fd122, %fd121, %fd120;
	ld.shared.f64 	%fd123, [%r70+56];
	add.f64 	%fd124, %fd123, %fd122;
	ld.shared.f64 	%fd125, [%r70+64];
	add.f64 	%fd126, %fd125, %fd124;
	ld.shared.f64 	%fd127, [%r70+72];
	add.f64 	%fd128, %fd127, %fd126;
	ld.shared.f64 	%fd129, [%r70+80];
	add.f64 	%fd130, %fd129, %fd128;
	ld.shared.f64 	%fd131, [%r70+88];
	add.f64 	%fd132, %fd131, %fd130;
	ld.shared.f64 	%fd133, [%r70+96];
	add.f64 	%fd134, %fd133, %fd132;
	ld.shared.f64 	%fd135, [%r70+104];
	add.f64 	%fd136, %fd135, %fd134;
	ld.shared.f64 	%fd137, [%r70+112];
	add.f64 	%fd138, %fd137, %fd136;
	ld.shared.f64 	%fd139, [%r70+120];
	add.f64 	%fd242, %fd139, %fd138;
	add.s32 	%r128, %r128, 16;
	and.b32  	%r130, %r1, 2032;
	setp.ne.s32 	%p14, %r128, %r130;
	@%p14 bra 	$L__BB1_20;
$L__BB1_21:
	setp.eq.s32 	%p15, %r4, 0;
	@%p15 bra 	$L__BB1_31;
	add.s32 	%r71, %r4, -1;
	setp.lt.u32 	%p16, %r71, 7;
	@%p16 bra 	$L__BB1_24;
	shl.b32 	%r72, %r130, 3;
	mov.u32 	%r73, _ZZ24CholeskyFactorization_v2PdS_iE11partial_sum;
	add.s32 	%r74, %r73, %r72;
	ld.shared.f64 	%fd141, [%r74];
	add.f64 	%fd142, %fd141, %fd242;
	ld.shared.f64 	%fd143, [%r74+8];
	add.f64 	%fd144, %fd143, %fd142;
	ld.shared.f64 	%fd145, [%r74+16];
	add.f64 	%fd146, %fd145, %fd144;
	ld.shared.f64 	%fd147, [%r74+24];
	add.f64 	%fd148, %fd147, %fd146;
	ld.shared.f64 	%fd149, [%r74+32];
	add.f64 	%fd150, %fd149, %fd148;
	ld.shared.f64 	%fd151, [%r74+40];
	add.f64 	%fd152, %fd151, %fd150;
	ld.shared.f64 	%fd153, [%r74+48];
	add.f64 	%fd154, %fd153, %fd152;
	ld.shared.f64 	%fd155, [%r74+56];
	add.f64 	%fd242, %fd155, %fd154;
	add.s32 	%r130, %r130, 8;
$L__BB1_24:
	setp.eq.s32 	%p17, %r5, 0;
	@%p17 bra 	$L__BB1_31;
	add.s32 	%r75, %r5, -1;
	setp.lt.u32 	%p18, %r75, 3;
	@%p18 bra 	$L__BB1_27;
	shl.b32 	%r76, %r130, 3;
	mov.u32 	%r77, _ZZ24CholeskyFactorization_v2PdS_iE11partial_sum;
	add.s32 	%r78, %r77, %r76;
	ld.shared.f64 	%fd157, [%r78];
	add.f64 	%fd158, %fd157, %fd242;
	ld.shared.f64 	%fd159, [%r78+8];
	add.f64 	%fd160, %fd159, %fd158;
	ld.shared.f64 	%fd161, [%r78+16];
	add.f64 	%fd162, %fd161, %fd160;
	ld.shared.f64 	%fd163, [%r78+24];
	add.f64 	%fd242, %fd163, %fd162;
	add.s32 	%r130, %r130, 4;
$L__BB1_27:
	setp.eq.s32 	%p19, %r6, 0;
	@%p19 bra 	$L__BB1_31;
	setp.eq.s32 	%p20, %r6, 1;
	shl.b32 	%r79, %r130, 3;
	mov.u32 	%r80, _ZZ24CholeskyFactorization_v2PdS_iE11partial_sum;
	add.s32 	%r38, %r80, %r79;
	ld.shared.f64 	%fd164, [%r38];
	add.f64 	%fd242, %fd164, %fd242;
	@%p20 bra 	$L__BB1_31;
	setp.eq.s32 	%p21, %r6, 2;
	ld.shared.f64 	%fd165, [%r38+8];
	add.f64 	%fd242, %fd165, %fd242;
	@%p21 bra 	$L__BB1_31;
	ld.shared.f64 	%fd166, [%r38+16];
	add.f64 	%fd242, %fd166, %fd242;
$L__BB1_31:
	st.shared.f64 	[_ZZ24CholeskyFactorization_v2PdS_iE3sum], %fd242;
	mad.lo.s32 	%r81, %r9, %r56, %r9;
	mul.wide.u32 	%rd46, %r81, 8;
	add.s64 	%rd47, %rd2, %rd46;
	ld.global.f64 	%fd167, [%rd47];
	add.f64 	%fd168, %fd167, 0d3F847AE147AE147B;
	sub.f64 	%fd169, %fd168, %fd242;
	sqrt.rn.f64 	%fd170, %fd169;
	add.s64 	%rd48, %rd1, %rd46;
	st.global.f64 	[%rd48], %fd170;
$L__BB1_32:
	bar.sync 	0;
	not.b32 	%r82, %r9;
	add.s32 	%r83, %r56, %r82;
	cvt.rn.f64.s32 	%fd171, %r83;
	div.rn.f64 	%fd172, %fd171, %fd1;
	cvt.rpi.f64.f64 	%fd173, %fd172;
	cvt.rzi.s32.f64 	%r84, %fd173;
	add.s32 	%r121, %r9, 1;
	mad.lo.s32 	%r133, %r84, %r2, %r121;
	add.s32 	%r85, %r133, %r84;
	min.s32 	%r41, %r85, %r56;
	setp.ge.s32 	%p22, %r133, %r41;
	@%p22 bra 	$L__BB1_47;
	setp.ne.s32 	%p23, %r9, 0;
	mul.lo.s32 	%r42, %r9, %r56;
	add.s32 	%r86, %r42, %r9;
	mul.wide.u32 	%rd49, %r86, 8;
	add.s64 	%rd6, %rd1, %rd49;
	@%p23 bra 	$L__BB1_34;
	bra.uni 	$L__BB1_49;
$L__BB1_34:
	cvt.u32.u16 	%r87, %rs10;
	and.b32  	%r88, %r87, 7;
	and.b32  	%r43, %r9, 2147483640;
	add.s32 	%r44, %r88, -1;
	and.b16  	%rs7, %rs9, 3;
$L__BB1_35:
	setp.lt.u32 	%p24, %r9, 8;
	mov.f64 	%fd250, 0d0000000000000000;
	mov.b32 	%r136, 0;
	@%p24 bra 	$L__BB1_38;
	mov.f64 	%fd250, 0d0000000000000000;
	mov.b32 	%r134, 0;
$L__BB1_37:
	.pragma "nounroll";
	mul.lo.s32 	%r91, %r134, %r56;
	add.s32 	%r92, %r91, %r133;
	mul.wide.s32 	%rd50, %r92, 8;
	add.s64 	%rd51, %rd1, %rd50;
	ld.global.f64 	%fd177, [%rd51];
	add.s32 	%r93, %r91, %r9;
	mul.wide.u32 	%rd52, %r93, 8;
	add.s64 	%rd53, %rd1, %rd52;
	ld.global.f64 	%fd178, [%rd53];
	fma.rn.f64 	%fd179, %fd177, %fd178, %fd250;
	mul.wide.u32 	%rd54, %r56, 8;
	add.s64 	%rd55, %rd51, %rd54;
	ld.global.f64 	%fd180, [%rd55];
	add.s32 	%r94, %r93, %r56;
	mul.wide.u32 	%rd56, %r94, 8;
	add.s64 	%rd57, %rd1, %rd56;
	ld.global.f64 	%fd181, [%rd57];
	fma.rn.f64 	%fd182, %fd180, %fd181, %fd179;
	add.s64 	%rd58, %rd55, %rd54;
	ld.global.f64 	%fd183, [%rd58];
	add.s32 	%r95, %r94, %r56;
	mul.wide.u32 	%rd59, %r95, 8;
	add.s64 	%rd60, %rd1, %rd59;
	ld.global.f64 	%fd184, [%rd60];
	fma.rn.f64 	%fd185, %fd183, %fd184, %fd182;
	add.s64 	%rd61, %rd58, %rd54;
	ld.global.f64 	%fd186, [%rd61];
	add.s32 	%r96, %r95, %r56;
	mul.wide.u32 	%rd62, %r96, 8;
	add.s64 	%rd63, %rd1, %rd62;
	ld.global.f64 	%fd187, [%rd63];
	fma.rn.f64 	%fd188, %fd186, %fd187, %fd185;
	add.s64 	%rd64, %rd61, %rd54;
	ld.global.f64 	%fd189, [%rd64];
	add.s32 	%r97, %r96, %r56;
	mul.wide.u32 	%rd65, %r97, 8;
	add.s64 	%rd66, %rd1, %rd65;
	ld.global.f64 	%fd190, [%rd66];
	fma.rn.f64 	%fd191, %fd189, %fd190, %fd188;
	add.s64 	%rd67, %rd64, %rd54;
	ld.global.f64 	%fd192, [%rd67];
	add.s32 	%r98, %r97, %r56;
	mul.wide.u32 	%rd68, %r98, 8;
	add.s64 	%rd69, %rd1, %rd68;
	ld.global.f64 	%fd193, [%rd69];
	fma.rn.f64 	%fd194, %fd192, %fd193, %fd191;
	add.s64 	%rd70, %rd67, %rd54;
	ld.global.f64 	%fd195, [%rd70];
	add.s32 	%r99, %r98, %r56;
	mul.wide.u32 	%rd71, %r99, 8;
	add.s64 	%rd72, %rd1, %rd71;
	ld.global.f64 	%fd196, [%rd72];
	fma.rn.f64 	%fd197, %fd195, %fd196, %fd194;
	add.s64 	%rd73, %rd70, %rd54;
	ld.global.f64 	%fd198, [%rd73];
	add.s32 	%r100, %r99, %r56;
	mul.wide.u32 	%rd74, %r100, 8;
	add.s64 	%rd75, %rd1, %rd74;
	ld.global.f64 	%fd199, [%rd75];
	fma.rn.f64 	%fd250, %fd198, %fd199, %fd197;
	add.s32 	%r134, %r134, 8;
	setp.ne.s32 	%p25, %r134, %r43;
	mov.u32 	%r136, %r43;
	@%p25 bra 	$L__BB1_37;
$L__BB1_38:
	and.b32  	%r101, %r9, 7;
	setp.eq.s32 	%p26, %r101, 0;
	@%p26 bra 	$L__BB1_46;
	setp.lt.u32 	%p27, %r44, 3;
	@%p27 bra 	$L__BB1_41;
	mul.lo.s32 	%r102, %r136, %r56;
	add.s32 	%r103, %r102, %r133;
	mul.wide.s32 	%rd76, %r103, 8;
	add.s64 	%rd77, %rd1, %rd76;
	ld.global.f64 	%fd201, [%rd77];
	add.s32 	%r104, %r102, %r9;
	mul.wide.u32 	%rd78, %r104, 8;
	add.s64 	%rd79, %rd1, %rd78;
	ld.global.f64 	%fd202, [%rd79];
	fma.rn.f64 	%fd203, %fd201, %fd202, %fd250;
	mul.wide.u32 	%rd80, %r56, 8;
	add.s64 	%rd81, %rd77, %rd80;
	ld.global.f64 	%fd204, [%rd81];
	add.s32 	%r105, %r104, %r56;
	mul.wide.u32 	%rd82, %r105, 8;
	add.s64 	%rd83, %rd1, %rd82;
	ld.global.f64 	%fd205, [%rd83];
	fma.rn.f64 	%fd206, %fd204, %fd205, %fd203;
	add.s64 	%rd84, %rd81, %rd80;
	ld.global.f64 	%fd207, [%rd84];
	add.s32 	%r106, %r105, %r56;
	mul.wide.u32 	%rd85, %r106, 8;
	add.s64 	%rd86, %rd1, %rd85;
	ld.global.f64 	%fd208, [%rd86];
	fma.rn.f64 	%fd209, %fd207, %fd208, %fd206;
	add.s64 	%rd87, %rd84, %rd80;
	ld.global.f64 	%fd210, [%rd87];
	add.s32 	%r107, %r106, %r56;
	mul.wide.u32 	%rd88, %r107, 8;
	add.s64 	%rd89, %rd1, %rd88;
	ld.global.f64 	%fd211, [%rd89];
	fma.rn.f64 	%fd250, %fd210, %fd211, %fd209;
	add.s32 	%r136, %r136, 4;
$L__BB1_41:
	cvt.u32.u16 	%r108, %rs10;
	and.b32  	%r109, %r108, 3;
	setp.eq.s32 	%p28, %r109, 0;
	@%p28 bra 	$L__BB1_46;
	setp.eq.s16 	%p29, %rs7, 1;
	@%p29 bra 	$L__BB1_44;
	mul.lo.s32 	%r110, %r136, %r56;
	add.s32 	%r111, %r110, %r133;
	mul.wide.s32 	%rd90, %r111, 8;
	add.s64 	%rd91, %rd1, %rd90;
	ld.global.f64 	%fd213, [%rd91];
	add.s32 	%r112, %r110, %r9;
	mul.wide.u32 	%rd92, %r112, 8;
	add.s64 	%rd93, %rd1, %rd92;
	ld.global.f64 	%fd214, [%rd93];
	fma.rn.f64 	%fd215, %fd213, %fd214, %fd250;
	mul.wide.u32 	%rd94, %r56, 8;
	add.s64 	%rd95, %rd91, %rd94;
	ld.global.f64 	%fd216, [%rd95];
	add.s32 	%r113, %r112, %r56;
	mul.wide.u32 	%rd96, %r113, 8;
	add.s64 	%rd97, %rd1, %rd96;
	ld.global.f64 	%fd217, [%rd97];
	fma.rn.f64 	%fd250, %fd216, %fd217, %fd215;
	add.s32 	%r136, %r136, 2;
$L__BB1_44:
	and.b16  	%rs8, %rs9, 1;
	setp.eq.b16 	%p30, %rs8, 1;
	not.pred 	%p31, %p30;
	@%p31 bra 	$L__BB1_46;
	mul.lo.s32 	%r114, %r136, %r56;
	add.s32 	%r115, %r114, %r133;
	mul.wide.s32 	%rd98, %r115, 8;
	add.s64 	%rd99, %rd1, %rd98;
	ld.global.f64 	%fd218, [%rd99];
	add.s32 	%r116, %r114, %r9;
	mul.wide.u32 	%rd100, %r116, 8;
	add.s64 	%rd101, %rd1, %rd100;
	ld.global.f64 	%fd219, [%rd101];
	fma.rn.f64 	%fd250, %fd218, %fd219, %fd250;
$L__BB1_46:
	mad.lo.s32 	%r117, %r133, %r56, %r9;
	mul.wide.s32 	%rd102, %r117, 8;
	add.s64 	%rd103, %rd2, %rd102;
	ld.global.f64 	%fd220, [%rd103];
	sub.f64 	%fd221, %fd220, %fd250;
	ld.global.f64 	%fd222, [%rd6];
	div.rn.f64 	%fd223, %fd221, %fd222;
	add.s32 	%r118, %r133, %r42;
	mul.wide.s32 	%rd104, %r118, 8;
	add.s64 	%rd105, %rd1, %rd104;
	st.global.f64 	[%rd105], %fd223;
	add.s32 	%r133, %r133, 1;
	setp.lt.s32 	%p32, %r133, %r41;
	@%p32 bra 	$L__BB1_35;
$L__BB1_47:
	bar.sync 	0;
	setp.ne.s32 	%p34, %r121, %r56;
	add.s16 	%rs10, %rs10, 1;
	add.s16 	%rs9, %rs9, 1;
	@%p34 bra 	$L__BB1_2;
$L__BB1_48:
	ret;
$L__BB1_49:
	mul.lo.s32 	%r119, %r133, %r56;
	mul.wide.s32 	%rd106, %r119, 8;
	add.s64 	%rd107, %rd2, %rd106;
	ld.global.f64 	%fd224, [%rd107];
	ld.global.f64 	%fd225, [%rd6];
	div.rn.f64 	%fd226, %fd224, %fd225;
	add.s32 	%r120, %r133, %r42;
	mul.wide.s32 	%rd108, %r120, 8;
	add.s64 	%rd109, %rd1, %rd108;
	st.global.f64 	[%rd109], %fd226;
	add.s32 	%r133, %r133, 1;
	setp.lt.s32 	%p33, %r133, %r41;
	@%p33 bra 	$L__BB1_49;
	bra.uni 	$L__BB1_47;

}
	// .globl	_Z13DeriveZFromLUPdS_iS_S_S_
.visible .entry _Z13DeriveZFromLUPdS_iS_S_S_(
	.param .u64 .ptr .align 1 _Z13DeriveZFromLUPdS_iS_S_S__param_0,
	.param .u64 .ptr .align 1 _Z13DeriveZFromLUPdS_iS_S_S__param_1,
	.param .u32 _Z13DeriveZFromLUPdS_iS_S_S__param_2,
	.param .u64 .ptr .align 1 _Z13DeriveZFromLUPdS_iS_S_S__param_3,
	.param .u64 .ptr .align 1 _Z13DeriveZFromLUPdS_iS_S_S__param_4,
	.param .u64 .ptr .align 1 _Z13DeriveZFromLUPdS_iS_S_S__param_5
)
{
	.reg .pred 	%p<34>;
	.reg .b16 	%rs<17>;
	.reg .b32 	%r<108>;
	.reg .b64 	%rd<91>;
	.reg .b64 	%fd<250>;

	ld.param.u64 	%rd21, [_Z13DeriveZFromLUPdS_iS_S_S__param_0];
	ld.param.u64 	%rd22, [_Z13DeriveZFromLUPdS_iS_S_S__param_1];
	ld.param.u32 	%r51, [_Z13DeriveZFromLUPdS_iS_S_S__param_2];
	ld.param.u64 	%rd20, [_Z13DeriveZFromLUPdS_iS_S_S__param_3];
	ld.param.u64 	%rd23, [_Z13DeriveZFromLUPdS_iS_S_S__param_4];
	ld.param.u64 	%rd24, [_Z13DeriveZFromLUPdS_iS_S_S__param_5];
	cvta.to.global.u64 	%rd1, %rd22;
	cvta.to.global.u64 	%rd2, %rd24;
	cvta.to.global.u64 	%rd3, %rd21;
	cvta.to.global.u64 	%rd4, %rd23;
	cvt.rn.f64.s32 	%fd29, %r51;
	mov.u32 	%r52, %ntid.x;
	cvt.rn.f64.u32 	%fd30, %r52;
	div.rn.f64 	%fd31, %fd29, %fd30;
	cvt.rpi.f64.f64 	%fd32, %fd31;
	cvt.rzi.s32.f64 	%r53, %fd32;
	mov.u32 	%r1, %tid.x;
	mul.lo.s32 	%r92, %r53, %r1;
	mov.u32 	%r3, %tid.y;
	mul.lo.s32 	%r4, %r53, %r3;
	add.s32 	%r54, %r92, %r53;
	min.s32 	%r5, %r54, %r51;
	add.s32 	%r55, %r4, %r53;
	min.s32 	%r6, %r55, %r51;
	setp.ge.s32 	%p1, %r92, %r5;
	@%p1 bra 	$L__BB2_10;
	sub.s32 	%r56, %r6, %r4;
	and.b32  	%r7, %r56, 3;
	mul.lo.s32 	%r8, %r4, %r51;
	add.s32 	%r9, %r4, 3;
	mul.wide.s32 	%rd32, %r51, 8;
$L__BB2_2:
	setp.ge.s32 	%p2, %r4, %r6;
	@%p2 bra 	$L__BB2_9;
	setp.eq.s32 	%p3, %r7, 0;
	mul.lo.s32 	%r11, %r92, %r51;
	mov.u32 	%r93, %r4;
	@%p3 bra 	$L__BB2_7;
	add.s32 	%r93, %r4, 1;
	setp.eq.s32 	%p4, %r7, 1;
	add.s32 	%r57, %r4, %r11;
	mul.wide.s32 	%rd25, %r57, 8;
	add.s64 	%rd5, %rd3, %rd25;
	ld.global.f64 	%fd33, [%rd5];
	add.s32 	%r58, %r8, %r92;
	mul.wide.s32 	%rd26, %r58, 8;
	add.s64 	%rd6, %rd1, %rd26;
	st.global.f64 	[%rd6], %fd33;
	@%p4 bra 	$L__BB2_7;
	add.s32 	%r93, %r4, 2;
	setp.eq.s32 	%p5, %r7, 2;
	ld.global.f64 	%fd34, [%rd5+8];
	mul.wide.s32 	%rd7, %r51, 8;
	add.s64 	%rd8, %rd6, %rd7;
	st.global.f64 	[%rd8], %fd34;
	@%p5 bra 	$L__BB2_7;
	ld.global.f64 	%fd35, [%rd5+16];
	add.s64 	%rd27, %rd8, %rd7;
	st.global.f64 	[%rd27], %fd35;
	mov.u32 	%r93, %r9;
$L__BB2_7:
	sub.s32 	%r59, %r4, %r6;
	setp.gt.u32 	%p6, %r59, -4;
	@%p6 bra 	$L__BB2_9;
$L__BB2_8:
	add.s32 	%r60, %r93, %r11;
	mul.wide.s32 	%rd28, %r60, 8;
	add.s64 	%rd29, %rd3, %rd28;
	ld.global.f64 	%fd36, [%rd29];
	mad.lo.s32 	%r61, %r93, %r51, %r92;
	mul.wide.s32 	%rd30, %r61, 8;
	add.s64 	%rd31, %rd1, %rd30;
	st.global.f64 	[%rd31], %fd36;
	ld.global.f64 	%fd37, [%rd29+8];
	add.s64 	%rd33, %rd31, %rd32;
	st.global.f64 	[%rd33], %fd37;
	ld.global.f64 	%fd38, [%rd29+16];
	add.s64 	%rd34, %rd33, %rd32;
	st.global.f64 	[%rd34], %fd38;
	ld.global.f64 	%fd39, [%rd29+24];
	add.s64 	%rd35, %rd34, %rd32;
	st.global.f64 	[%rd35], %fd39;
	add.s32 	%r93, %r93, 4;
	setp.ne.s32 	%p7, %r93, %r6;
	@%p7 bra 	$L__BB2_8;
$L__BB2_9:
	add.s32 	%r92, %r92, 1;
	setp.ne.s32 	%p8, %r92, %r5;
	@%p8 bra 	$L__BB2_2;
$L__BB2_10:
	bar.sync 	0;
	or.b32  	%r62, %r1, %r3;
	setp.ne.s32 	%p9, %r62, 0;
	setp.lt.s32 	%p10, %r51, 1;
	or.pred  	%p11, %p9, %p10;
	@%p11 bra 	$L__BB2_43;
	cvta.to.global.u64 	%rd9, %rd20;
	mov.b32 	%r95, 0;
	mov.b16 	%rs13, 0;
	mov.u16 	%rs14, %rs13;
$L__BB2_12:
	setp.eq.s32 	%p12, %r95, 0;
	mov.f64 	%fd241, 0d0000000000000000;
	@%p12 bra 	$L__BB2_26;
	mul.lo.s32 	%r19, %r95, %r51;
	setp.lt.u32 	%p13, %r95, 16;
	mov.f64 	%fd241, 0d0000000000000000;
	mov.b32 	%r98, 0;
	@%p13 bra 	$L__BB2_16;
	and.b32  	%r98, %r95, 2147483632;
	mov.f64 	%fd241, 0d0000000000000000;
	mov.b32 	%r96, 0;
$L__BB2_15:
	.pragma "nounroll";
	add.s32 	%r66, %r96, %r19;
	mul.wide.u32 	%rd36, %r66, 8;
	add.s64 	%rd37, %rd1, %rd36;
	ld.global.f64 	%fd44, [%rd37];
	mul.wide.u32 	%rd38, %r96, 8;
	add.s64 	%rd39, %rd4, %rd38;
	ld.global.f64 	%fd45, [%rd39];
	fma.rn.f64 	%fd46, %fd44, %fd45, %fd241;
	ld.global.f64 	%fd47, [%rd37+8];
	ld.global.f64 	%fd48, [%rd39+8];
	fma.rn.f64 	%fd49, %fd47, %fd48, %fd46;
	ld.global.f64 	%fd50, [%rd37+16];
	ld.global.f64 	%fd51, [%rd39+16];
	fma.rn.f64 	%fd52, %fd50, %fd51, %fd49;
	ld.global.f64 	%fd53, [%rd37+24];
	ld.global.f64 	%fd54, [%rd39+24];
	fma.rn.f64 	%fd55, %fd53, %fd54, %fd52;
	ld.global.f64 	%fd56, [%rd37+32];
	ld.global.f64 	%fd57, [%rd39+32];
	fma.rn.f64 	%fd58, %fd56, %fd57, %fd55;
	ld.global.f64 	%fd59, [%rd37+40];
	ld.global.f64 	%fd60, [%rd39+40];
	fma.rn.f64 	%fd61, %fd59, %fd60, %fd58;
	ld.global.f64 	%fd62, [%rd37+48];
	ld.global.f64 	%fd63, [%rd39+48];
	fma.rn.f64 	%fd64, %fd62, %fd63, %fd61;
	ld.global.f64 	%fd65, [%rd37+56];
	ld.global.f64 	%fd66, [%rd39+56];
	fma.rn.f64 	%fd67, %fd65, %fd66, %fd64;
	ld.global.f64 	%fd68, [%rd37+64];
	ld.global.f64 	%fd69, [%rd39+64];
	fma.rn.f64 	%fd70, %fd68, %fd69, %fd67;
	ld.global.f64 	%fd71, [%rd37+72];
	ld.global.f64 	%fd72, [%rd39+72];
	fma.rn.f64 	%fd73, %fd71, %fd72, %fd70;
	ld.global.f64 	%fd74, [%rd37+80];
	ld.global.f64 	%fd75, [%rd39+80];
	fma.rn.f64 	%fd76, %fd74, %fd75, %fd73;
	ld.global.f64 	%fd77, [%rd37+88];
	ld.global.f64 	%fd78, [%rd39+88];
	fma.rn.f64 	%fd79, %fd77, %fd78, %fd76;
	ld.global.f64 	%fd80, [%rd37+96];
	ld.global.f64 	%fd81, [%rd39+96];
	fma.rn.f64 	%fd82, %fd80, %fd81, %fd79;
	ld.global.f64 	%fd83, [%rd37+104];
	ld.global.f64 	%fd84, [%rd39+104];
	fma.rn.f64 	%fd85, %fd83, %fd84, %fd82;
	ld.global.f64 	%fd86, [%rd37+112];
	ld.global.f64 	%fd87, [%rd39+112];
	fma.rn.f64 	%fd88, %fd86, %fd87, %fd85;
	ld.global.f64 	%fd89, [%rd37+120];
	ld.global.f64 	%fd90, [%rd39+120];
	fma.rn.f64 	%fd241, %fd89, %fd90, %fd88;
	add.s32 	%r96, %r96, 16;
	setp.ne.s32 	%p14, %r96, %r98;
	@%p14 bra 	$L__BB2_15;
$L__BB2_16:
	and.b32  	%r67, %r95, 15;
	setp.eq.s32 	%p15, %r67, 0;
	@%p15 bra 	$L__BB2_26;
	cvt.u32.u16 	%r68, %rs14;
	and.b32  	%r24, %r68, 15;
	add.s32 	%r69, %r24, -1;
	setp.lt.u32 	%p16, %r69, 7;
	@%p16 bra 	$L__BB2_19;
	add.s32 	%r70, %r98, %r19;
	mul.wide.u32 	%rd40, %r70, 8;
	add.s64 	%rd41, %rd1, %rd40;
	ld.global.f64 	%fd92, [%rd41];
	cvt.u64.u32 	%rd42, %r98;
	mul.wide.u32 	%rd43, %r98, 8;
	add.s64 	%rd44, %rd4, %rd43;
	ld.global.f64 	%fd93, [%rd44];
	fma.rn.f64 	%fd94, %fd92, %fd93, %fd241;
	cvt.u64.u32 	%rd45, %r19;
	add.s64 	%rd46, %rd42, %rd45;
	shl.b64 	%rd47, %rd46, 3;
	add.s64 	%rd48, %rd1, %rd47;
	ld.global.f64 	%fd95, [%rd48+8];
	ld.global.f64 	%fd96, [%rd44+8];
	fma.rn.f64 	%fd97, %fd95, %fd96, %fd94;
	ld.global.f64 	%fd98, [%rd48+16];
	ld.global.f64 	%fd99, [%rd44+16];
	fma.rn.f64 	%fd100, %fd98, %fd99, %fd97;
	ld.global.f64 	%fd101, [%rd48+24];
	ld.global.f64 	%fd102, [%rd44+24];
	fma.rn.f64 	%fd103, %fd101, %fd102, %fd100;
	ld.global.f64 	%fd104, [%rd48+32];
	ld.global.f64 	%fd105, [%rd44+32];
	fma.rn.f64 	%fd106, %fd104, %fd105, %fd103;
	ld.global.f64 	%fd107, [%rd48+40];
	ld.global.f64 	%fd108, [%rd44+40];
	fma.rn.f64 	%fd109, %fd107, %fd108, %fd106;
	ld.global.f64 	%fd110, [%rd48+48];
	ld.global.f64 	%fd111, [%rd44+48];
	fma.rn.f64 	%fd112, %fd110, %fd111, %fd109;
	ld.global.f64 	%fd113, [%rd48+56];
	ld.global.f64 	%fd114, [%rd44+56];
	fma.rn.f64 	%fd241, %fd113, %fd114, %fd112;
	add.s32 	%r98, %r98, 8;
$L__BB2_19:
	and.b32  	%r71, %r24, 7;
	setp.eq.s32 	%p17, %r71, 0;
	@%p17 bra 	$L__BB2_26;
	cvt.u32.u16 	%r72, %rs13;
	and.b32  	%r73, %r72, 7;
	and.b32  	%r27, %r72, 3;
	add.s32 	%r74, %r73, -1;
	setp.lt.u32 	%p18, %r74, 3;
	@%p18 bra 	$L__BB2_22;
	add.s32 	%r75, %r98, %r19;
	mul.wide.u32 	%rd49, %r75, 8;
	add.s64 	%rd50, %rd1, %rd49;
	ld.global.f64 	%fd116, [%rd50];
	cvt.u64.u32 	%rd51, %r98;
	mul.wide.u32 	%rd52, %r98, 8;
	add.s64 	%rd53, %rd4, %rd52;
	ld.global.f64 	%fd117, [%rd53];
	fma.rn.f64 	%fd118, %fd116, %fd117, %fd241;
	cvt.u64.u32 	%rd54, %r19;
	add.s64 	%rd55, %rd51, %rd54;
	shl.b64 	%rd56, %rd55, 3;
	add.s64 	%rd57, %rd1, %rd56;
	ld.global.f64 	%fd119, [%rd57+8];
	ld.global.f64 	%fd120, [%rd53+8];
	fma.rn.f64 	%fd121, %fd119, %fd120, %fd118;
	ld.global.f64 	%fd122, [%rd57+16];
	ld.global.f64 	%fd123, [%rd53+16];
	fma.rn.f64 	%fd124, %fd122, %fd123, %fd121;
	ld.global.f64 	%fd125, [%rd57+24];
	ld.global.f64 	%fd126, [%rd53+24];
	fma.rn.f64 	%fd241, %fd125, %fd126, %fd124;
	add.s32 	%r98, %r98, 4;
$L__BB2_22:
	setp.eq.s32 	%p19, %r27, 0;
	@%p19 bra 	$L__BB2_26;
	add.s32 	%r76, %r98, %r19;
	mul.wide.u32 	%rd58, %r76, 8;
	add.s64 	%rd59, %rd1, %rd58;
	ld.global.f64 	%fd127, [%rd59];
	cvt.u64.u32 	%rd10, %r98;
	mul.wide.u32 	%rd60, %r98, 8;
	add.s64 	%rd11, %rd4, %rd60;
	ld.global.f64 	%fd128, [%rd11];
	fma.rn.f64 	%fd241, %fd127, %fd128, %fd241;
	setp.eq.s32 	%p20, %r27, 1;
	@%p20 bra 	$L__BB2_26;
	cvt.u64.u32 	%rd61, %r19;
	add.s64 	%rd62, %rd10, %rd61;
	shl.b64 	%rd63, %rd62, 3;
	add.s64 	%rd12, %rd1, %rd63;
	ld.global.f64 	%fd129, [%rd12+8];
	ld.global.f64 	%fd130, [%rd11+8];
	fma.rn.f64 	%fd241, %fd129, %fd130, %fd241;
	setp.eq.s32 	%p21, %r27, 2;
	@%p21 bra 	$L__BB2_26;
	ld.global.f64 	%fd131, [%rd12+16];
	ld.global.f64 	%fd132, [%rd11+16];
	fma.rn.f64 	%fd241, %fd131, %fd132, %fd241;
$L__BB2_26:
	mul.wide.u32 	%rd64, %r95, 8;
	add.s64 	%rd65, %rd9, %rd64;
	ld.global.f64 	%fd133, [%rd65];
	sub.f64 	%fd134, %fd133, %fd241;
	mad.lo.s32 	%r77, %r95, %r51, %r95;
	mul.wide.u32 	%rd66, %r77, 8;
	add.s64 	%rd67, %rd1, %rd66;
	ld.global.f64 	%fd135, [%rd67];
	div.rn.f64 	%fd136, %fd134, %fd135;
	add.s64 	%rd68, %rd4, %rd64;
	st.global.f64 	[%rd68], %fd136;
	add.s32 	%r95, %r95, 1;
	setp.ne.s32 	%p22, %r95, %r51;
	add.s16 	%rs14, %rs14, 1;
	add.s16 	%rs13, %rs13, 1;
	@%p22 bra 	$L__BB2_12;
	add.s64 	%rd13, %rd3, 64;
	add.s64 	%rd14, %rd2, 64;
	mov.b32 	%r100, 0;
	mov.b16 	%rs15, 0;
	mov.u16 	%rs16, %rs15;
	mov.u32 	%r101, %r51;
$L__BB2_28:
	mov.u32 	%r32, %r101;
	add.s32 	%r101, %r32, -1;
	setp.ge.s32 	%p23, %r32, %r51;
	mov.f64 	%fd249, 0d0000000000000000;
	@%p23 bra 	$L__BB2_42;
	add.s32 	%r79, %r100, -1;
	mul.lo.s32 	%r34, %r101, %r51;
	setp.lt.u32 	%p24, %r79, 15;
	mov.f64 	%fd249, 0d0000000000000000;
	mov.u32 	%r105, %r32;
	@%p24 bra 	$L__BB2_32;
	and.b32  	%r80, %r100, -16;
	neg.s32 	%r103, %r80;
	add.s32 	%r102, %r32, %r34;
	mul.wide.u32 	%rd69, %r32, 8;
	add.s64 	%rd90, %rd14, %rd69;
	mov.f64 	%fd249, 0d0000000000000000;
	mov.u32 	%r105, %r32;
$L__BB2_31:
	.pragma "nounroll";
	mul.wide.s32 	%rd70, %r102, 8;
	add.s64 	%rd71, %rd13, %rd70;
	ld.global.f64 	%fd141, [%rd71+-64];
	ld.global.f64 	%fd142, [%rd90+-64];
	fma.rn.f64 	%fd143, %fd141, %fd142, %fd249;
	ld.global.f64 	%fd144, [%rd71+-56];
	ld.global.f64 	%fd145, [%rd90+-56];
	fma.rn.f64 	%fd146, %fd144, %fd145, %fd143;
	ld.global.f64 	%fd147, [%rd71+-48];
	ld.global.f64 	%fd148, [%rd90+-48];
	fma.rn.f64 	%fd149, %fd147, %fd148, %fd146;
	ld.global.f64 	%fd150, [%rd71+-40];
	ld.global.f64 	%fd151, [%rd90+-40];
	fma.rn.f64 	%fd152, %fd150, %fd151, %fd149;
	ld.global.f64 	%fd153, [%rd71+-32];
	ld.global.f64 	%fd154, [%rd90+-32];
	fma.rn.f64 	%fd155, %fd153, %fd154, %fd152;
	ld.global.f64 	%fd156, [%rd71+-24];
	ld.global.f64 	%fd157, [%rd90+-24];
	fma.rn.f64 	%fd158, %fd156, %fd157, %fd155;
	ld.global.f64 	%fd159, [%rd71+-16];
	ld.global.f64 	%fd160, [%rd90+-16];
	fma.rn.f64 	%fd161, %fd159, %fd160, %fd158;
	ld.global.f64 	%fd162, [%rd71+-8];
	ld.global.f64 	%fd163, [%rd90+-8];
	fma.rn.f64 	%fd164, %fd162, %fd163, %fd161;
	ld.global.f64 	%fd165, [%rd71];
	ld.global.f64 	%fd166, [%rd90];
	fma.rn.f64 	%fd167, %fd165, %fd166, %fd164;
	ld.global.f64 	%fd168, [%rd71+8];
	ld.global.f64 	%fd169, [%rd90+8];
	fma.rn.f64 	%fd170, %fd168, %fd169, %fd167;
	ld.global.f64 	%fd171, [%rd71+16];
	ld.global.f64 	%fd172, [%rd90+16];
	fma.rn.f64 	%fd173, %fd171, %fd172, %fd170;
	ld.global.f64 	%fd174, [%rd71+24];
	ld.global.f64 	%fd175, [%rd90+24];
	fma.rn.f64 	%fd176, %fd174, %fd175, %fd173;
	ld.global.f64 	%fd177, [%rd71+32];
	ld.global.f64 	%fd178, [%rd90+32];
	fma.rn.f64 	%fd179, %fd177, %fd178, %fd176;
	ld.global.f64 	%fd180, [%rd71+40];
	ld.global.f64 	%fd181, [%rd90+40];
	fma.rn.f64 	%fd182, %fd180, %fd181, %fd179;
	ld.global.f64 	%fd183, [%rd71+48];
	ld.global.f64 	%fd184, [%rd90+48];
	fma.rn.f64 	%fd185, %fd183, %fd184, %fd182;
	ld.global.f64 	%fd186, [%rd71+56];
	ld.global.f64 	%fd187, [%rd90+56];
	fma.rn.f64 	%fd249, %fd186, %fd187, %fd185;
	add.s32 	%r105, %r105, 16;
	add.s32 	%r103, %r103, 16;
	add.s32 	%r102, %r102, 16;
	add.s64 	%rd90, %rd90, 128;
	setp.ne.s32 	%p25, %r103, 0;
	@%p25 bra 	$L__BB2_31;
$L__BB2_32:
	and.b32  	%r81, %r100, 15;
	setp.eq.s32 	%p26, %r81, 0;
	@%p26 bra 	$L__BB2_42;
	cvt.u32.u16 	%r82, %rs16;
	and.b32  	%r44, %r82, 15;
	add.s32 	%r83, %r44, -1;
	setp.lt.u32 	%p27, %r83, 7;
	@%p27 bra 	$L__BB2_35;
	add.s32 	%r84, %r105, %r34;
	mul.wide.s32 	%rd72, %r84, 8;
	add.s64 	%rd73, %rd3, %rd72;
	ld.global.f64 	%fd189, [%rd73];
	mul.wide.u32 	%rd74, %r105, 8;
	add.s64 	%rd75, %rd2, %rd74;
	ld.global.f64 	%fd190, [%rd75];
	fma.rn.f64 	%fd191, %fd189, %fd190, %fd249;
	ld.global.f64 	%fd192, [%rd73+8];
	ld.global.f64 	%fd193, [%rd75+8];
	fma.rn.f64 	%fd194, %fd192, %fd193, %fd191;
	ld.global.f64 	%fd195, [%rd73+16];
	ld.global.f64 	%fd196, [%rd75+16];
	fma.rn.f64 	%fd197, %fd195, %fd196, %fd194;
	ld.global.f64 	%fd198, [%rd73+24];
	ld.global.f64 	%fd199, [%rd75+24];
	fma.rn.f64 	%fd200, %fd198, %fd199, %fd197;
	ld.global.f64 	%fd201, [%rd73+32];
	ld.global.f64 	%fd202, [%rd75+32];
	fma.rn.f64 	%fd203, %fd201, %fd202, %fd200;
	ld.global.f64 	%fd204, [%rd73+40];
	ld.global.f64 	%fd205, [%rd75+40];
	fma.rn.f64 	%fd206, %fd204, %fd205, %fd203;
	ld.global.f64 	%fd207, [%rd73+48];
	ld.global.f64 	%fd208, [%rd75+48];
	fma.rn.f64 	%fd209, %fd207, %fd208, %fd206;
	ld.global.f64 	%fd210, [%rd73+56];
	ld.global.f64 	%fd211, [%rd75+56];
	fma.rn.f64 	%fd249, %fd210, %fd211, %fd209;
	add.s32 	%r105, %r105, 8;
$L__BB2_35:
	and.b32  	%r85, %r44, 7;
	setp.eq.s32 	%p28, %r85, 0;
	@%p28 bra 	$L__BB2_42;
	cvt.u32.u16 	%r86, %rs15;
	and.b32  	%r87, %r86, 7;
	and.b32  	%r47, %r86, 3;
	add.s32 	%r88, %r87, -1;
	setp.lt.u32 	%p29, %r88, 3;
	@%p29 bra 	$L__BB2_38;
	add.s32 	%r89, %r105, %r34;
	mul.wide.s32 	%rd76, %r89, 8;
	add.s64 	%rd77, %rd3, %rd76;
	ld.global.f64 	%fd213, [%rd77];
	mul.wide.u32 	%rd78, %r105, 8;
	add.s64 	%rd79, %rd2, %rd78;
	ld.global.f64 	%fd214, [%rd79];
	fma.rn.f64 	%fd215, %fd213, %fd214, %fd249;
	ld.global.f64 	%fd216, [%rd77+8];
	ld.global.f64 	%fd217, [%rd79+8];
	fma.rn.f64 	%fd218, %fd216, %fd217, %fd215;
	ld.global.f64 	%fd219, [%rd77+16];
	ld.global.f64 	%fd220, [%rd79+16];
	fma.rn.f64 	%fd221, %fd219, %fd220, %fd218;
	ld.global.f64 	%fd222, [%rd77+24];
	ld.global.f64 	%fd223, [%rd79+24];
	fma.rn.f64 	%fd249, %fd222, %fd223, %fd221;
	add.s32 	%r105, %r105, 4;
$L__BB2_38:
	setp.eq.s32 	%p30, %r47, 0;
	@%p30 bra 	$L__BB2_42;
	add.s32 	%r90, %r105, %r34;
	mul.wide.s32 	%rd80, %r90, 8;
	add.s64 	%rd18, %rd3, %rd80;
	ld.global.f64 	%fd224, [%rd18];
	mul.wide.u32 	%rd81, %r105, 8;
	add.s64 	%rd19, %rd2, %rd81;
	ld.global.f64 	%fd225, [%rd19];
	fma.rn.f64 	%fd249, %fd224, %fd225, %fd249;
	setp.eq.s32 	%p31, %r47, 1;
	@%p31 bra 	$L__BB2_42;
	ld.global.f64 	%fd226, [%rd18+8];
	ld.global.f64 	%fd227, [%rd19+8];
	fma.rn.f64 	%fd249, %fd226, %fd227, %fd249;
	setp.eq.s32 	%p32, %r47, 2;
	@%p32 bra 	$L__BB2_42;
	ld.global.f64 	%fd228, [%rd18+16];
	ld.global.f64 	%fd229, [%rd19+16];
	fma.rn.f64 	%fd249, %fd228, %fd229, %fd249;
$L__BB2_42:
	mul.wide.u32 	%rd82, %r101, 8;
	add.s64 	%rd83, %rd4, %rd82;
	ld.global.f64 	%fd230, [%rd83];
	sub.f64 	%fd231, %fd230, %fd249;
	mul.lo.s32 	%r91, %r101, %r51;
	cvt.s64.s32 	%rd84, %r91;
	cvt.s64.s32 	%rd85, %r32;
	add.s64 	%rd86, %rd84, %rd85;
	shl.b64 	%rd87, %rd86, 3;
	add.s64 	%rd88, %rd3, %rd87;
	ld.global.f64 	%fd232, [%rd88+-8];
	div.rn.f64 	%fd233, %fd231, %fd232;
	add.s64 	%rd89, %rd2, %rd82;
	st.global.f64 	[%rd89], %fd233;
	setp.gt.u32 	%p33, %r32, 1;
	add.s32 	%r100, %r100, 1;
	add.s16 	%rs16, %rs16, 1;
	add.s16 	%rs15, %rs15, 1;
	@%p33 bra 	$L__BB2_28;
$L__BB2_43:
	ret;

}


// ===== COMPILED SASS (sm_100) =====

	.target	sm_100

	.elftype	@"ET_EXEC"


//--------------------- .note.nv.tkinfo           --------------------------
	.section	.note.nv.tkinfo,"",@"SHT_NOTE"
	.sectionflags	@"SHF_NOTE_NV_TKINFO"
	.tkinfo
        /*0018*/ 	.word	0x00000002
        /*0030*/ 	.string	""
        /*0030*/ 	.string	"ptxas"
        /*0030*/ 	.string	"Cuda compilation tools, release 13.0, V13.0.88"
        /*0030*/ 	.string	"Build cuda_13.0.r13.0/compiler.36424714_0"
        /*0030*/ 	.string	"-arch sm_100 -m 64 "



//--------------------- .note.nv.cuinfo           --------------------------
	.section	.note.nv.cuinfo,"",@"SHT_NOTE"
	.sectionflags	@"SHF_NOTE_NV_CUINFO"
        /*0018*/ 	.short	0x0002
        /*001a*/ 	.short	0x0064
        /*001c*/ 	.short	0x0082
	.zero		2


//--------------------- .nv.info                  --------------------------
	.section	.nv.info,"",@"SHT_CUDA_INFO"
	.align	4


	//----- nvinfo : EIATTR_REGCOUNT
	.align		4
        /*0000*/ 	.byte	0x04, 0x2f
        /*0002*/ 	.short	(.L_1 - .L_0)
	.align		4
.L_0:
        /*0004*/ 	.word	index@(_Z24CholeskyFactorization_v1PdS_ii)
        /*0008*/ 	.word	0x00000028


	//----- nvinfo : EIATTR_FRAME_SIZE
	.align		4
.L_1:
        /*000c*/ 	.byte	0x04, 0x11
        /*000e*/ 	.short	(.L_3 - .L_2)
	.align		4
.L_2:
        /*0010*/ 	.word	index@($__internal_4_$__cuda_sm20_dsqrt_rn_f64_mediumpath_v1)
        /*0014*/ 	.word	0x00000000


	//----- nvinfo : EIATTR_FRAME_SIZE
	.align		4
.L_3:
        /*0018*/ 	.byte	0x04, 0x11
        /*001a*/ 	.short	(.L_5 - .L_4)
	.align		4
.L_4:
        /*001c*/ 	.word	index@($__internal_3_$__cuda_sm20_div_rn_f64_full)
        /*0020*/ 	.word	0x00000000


	//----- nvinfo : EIATTR_FRAME_SIZE
	.align		4
.L_5:
        /*0024*/ 	.byte	0x04, 0x11
        /*0026*/ 	.short	(.L_7 - .L_6)
	.align		4
.L_6:
        /*0028*/ 	.word	index@(_Z24CholeskyFactorization_v1PdS_ii)
        /*002c*/ 	.word	0x00000000


	//----- nvinfo : EIATTR_REGCOUNT
	.align		4
.L_7:
        /*0030*/ 	.byte	0x04, 0x2f
        /*0032*/ 	.short	(.L_9 - .L_8)
	.align		4
.L_8:
        /*0034*/ 	.word	index@(_Z24CholeskyFactorization_v2PdS_i)
        /*0038*/ 	.word	0x00000028


	//----- nvinfo : EIATTR_FRAME_SIZE
	.align		4
.L_9:
        /*003c*/ 	.byte	0x04, 0x11
        /*003e*/ 	.short	(.L_11 - .L_10)
	.align		4
.L_10:
        /*0040*/ 	.word	index@($__internal_2_$__cuda_sm20_dsqrt_rn_f64_mediumpath_v1)
        /*0044*/ 	.word	0x00000000


	//----- nvinfo : EIATTR_FRAME_SIZE
	.align		4
.L_11:
        /*0048*/ 	.byte	0x04, 0x11
        /*004a*/ 	.short	(.L_13 - .L_12)
	.align		4
.L_12:
        /*004c*/ 	.word	index@($__internal_1_$__cuda_sm20_div_rn_f64_full)
        /*0050*/ 	.word	0x00000000


	//----- nvinfo : EIATTR_FRAME_SIZE
	.align		4
.L_13:
        /*0054*/ 	.byte	0x04, 0x11
        /*0056*/ 	.short	(.L_15 - .L_14)
	.align		4
.L_14:
        /*0058*/ 	.word	index@(_Z24CholeskyFactorization_v2PdS_i)
        /*005c*/ 	.word	0x00000000


	//----- nvinfo : EIATTR_REGCOUNT
	.align		4
.L_15:
        /*0060*/ 	.byte	0x04, 0x2f
        /*0062*/ 	.short	(.L_17 - .L_16)
	.align		4
.L_16:
        /*0064*/ 	.word	index@(_Z13DeriveZFromLUPdS_iS_S_S_)
        /*0068*/ 	.word	0x00000020


	//----- nvinfo : EIATTR_FRAME_SIZE
	.align		4
.L_17:
        /*006c*/ 	.byte	0x04, 0x11
        /*006e*/ 	.short	(.L_19 - .L_18)
	.align		4
.L_18:
        /*0070*/ 	.word	index@($__internal_0_$__cuda_sm20_div_rn_f64_full)
        /*0074*/ 	.word	0x00000000


	//----- nvinfo : EIATTR_FRAME_SIZE
	.align		4
.L_19:
        /*0078*/ 	.byte	0x04, 0x11
        /*007a*/ 	.short	(.L_21 - .L_20)
	.align		4
.L_20:
        /*007c*/ 	.word	index@(_Z13DeriveZFromLUPdS_iS_S_S_)
        /*0080*/ 	.word	0x00000000


	//----- nvinfo : EIATTR_MIN_STACK_SIZE
	.align		4
.L_21:
        /*0084*/ 	.byte	0x04, 0x12
        /*0086*/ 	.short	(.L_23 - .L_22)
	.align		4
.L_22:
        /*0088*/ 	.word	index@(_Z13DeriveZFromLUPdS_iS_S_S_)
        /*008c*/ 	.word	0x00000000


	//----- nvinfo : EIATTR_MIN_STACK_SIZE
	.align		4
.L_23:
        /*0090*/ 	.byte	0x04, 0x12
        /*0092*/ 	.short	(.L_25 - .L_24)
	.align		4
.L_24:
        /*0094*/ 	.word	index@(_Z24CholeskyFactorization_v2PdS_i)
        /*0098*/ 	.word	0x00000000


	//----- nvinfo : EIATTR_MIN_STACK_SIZE
	.align		4
.L_25:
        /*009c*/ 	.byte	0x04, 0x12
        /*009e*/ 	.short	(.L_27 - .L_26)
	.align		4
.L_26:
        /*00a0*/ 	.word	index@(_Z24CholeskyFactorization_v1PdS_ii)
        /*00a4*/ 	.word	0x00000000
.L_27:


//--------------------- .nv.compat                --------------------------
	.section	.nv.compat,"",@"SHT_CUDA_COMPAT_INFO"
	.align	4
        /*0000*/ 	.byte	0x02, 0x09, 0x00, 0x00, 0x02, 0x02, 0x01, 0x00, 0x02, 0x05, 0x05, 0x00, 0x03, 0x07, 0x01, 0x01
        /*0010*/ 	.byte	0x02, 0x03, 0x00, 0x00, 0x02, 0x06, 0x01, 0x00, 0x04, 0x0b, 0x08, 0x00, 0x01, 0x00, 0x00, 0x00
        /*0020*/ 	.byte	0x00, 0x00, 0x00, 0x00


//--------------------- .nv.info._Z13DeriveZFromLUPdS_iS_S_S_ --------------------------
	.section	.nv.info._Z13DeriveZFromLUPdS_iS_S_S_,"",@"SHT_CUDA_INFO"
	.sectionflags	@""
	.align	4


	//----- nvinfo : EIATTR_CUDA_API_VERSION
	.align		4
        /*0000*/ 	.byte	0x04, 0x37
        /*0002*/ 	.short	(.L_29 - .L_28)
.L_28:
        /*0004*/ 	.word	0x00000082


	//----- nvinfo : EIATTR_KPARAM_INFO
	.align		4
.L_29:
        /*0008*/ 	.byte	0x04, 0x17
        /*000a*/ 	.short	(.L_31 - .L_30)
.L_30:
        /*000c*/ 	.word	0x00000000
        /*0010*/ 	.short	0x0005
        /*0012*/ 	.short	0x0028
        /*0014*/ 	.byte	0x00, 0xf5, 0x21, 0x00


	//----- nvinfo : EIATTR_KPARAM_INFO
	.align		4
.L_31:
        /*0018*/ 	.byte	0x04, 0x17
        /*001a*/ 	.short	(.L_33 - .L_32)
.L_32:
        /*001c*/ 	.word	0x00000000
        /*0020*/ 	.short	0x0004
        /*0022*/ 	.short	0x0020
        /*0024*/ 	.byte	0x00, 0xf5, 0x21, 0x00


	//----- nvinfo : EIATTR_KPARAM_INFO
	.align		4
.L_33:
        /*0028*/ 	.byte	0x04, 0x17
        /*002a*/ 	.short	(.L_35 - .L_34)
.L_34:
        /*002c*/ 	.word	0x00000000
        /*0030*/ 	.short	0x0003
        /*0032*/ 	.short	0x0018
        /*0034*/ 	.byte	0x00, 0xf5, 0x21, 0x00


	//----- nvinfo : EIATTR_KPARAM_INFO
	.align		4
.L_35:
        /*0038*/ 	.byte	0x04, 0x17
        /*003a*/ 	.short	(.L_37 - .L_36)
.L_36:
        /*003c*/ 	.word	0x00000000
        /*0040*/ 	.short	0x0002
        /*0042*/ 	.short	0x0010
        /*0044*/ 	.byte	0x00, 0xf0, 0x11, 0x00


	//----- nvinfo : EIATTR_KPARAM_INFO
	.align		4
.L_37:
        /*0048*/ 	.byte	0x04, 0x17
        /*004a*/ 	.short	(.L_39 - .L_38)
.L_38:
        /*004c*/ 	.word	0x00000000
        /*0050*/ 	.short	0x0001
        /*0052*/ 	.short	0x0008
        /*0054*/ 	.byte	0x00, 0xf5, 0x21, 0x00


	//----- nvinfo : EIATTR_KPARAM_INFO
	.align		4
.L_39:
        /*0058*/ 	.byte	0x04, 0x17
        /*005a*/ 	.short	(.L_41 - .L_40)
.L_40:
        /*005c*/ 	.word	0x00000000
        /*0060*/ 	.short	0x0000
        /*0062*/ 	.short	0x0000
        /*0064*/ 	.byte	0x00, 0xf5, 0x21, 0x00


	//----- nvinfo : EIATTR_SPARSE_MMA_MASK
	.align		4
.L_41:
        /*0068*/ 	.byte	0x03, 0x50
        /*006a*/ 	.short	0x0000


	//----- nvinfo : EIATTR_MAXREG_COUNT
	.align		4
        /*006c*/ 	.byte	0x03, 0x1b
        /*006e*/ 	.short	0x00ff


	//----- nvinfo : EIATTR_NUM_BARRIERS
	.align		4
        /*0070*/ 	.byte	0x02, 0x4c
        /*0072*/ 	.byte	0x01
	.zero		1


	//----- nvinfo : EIATTR_MERCURY_ISA_VERSION
	.align		4
        /*0074*/ 	.byte	0x03, 0x5f
        /*0076*/ 	.short	0x0101


	//----- nvinfo : EIATTR_VRC_CTA_INIT_COUNT
	.align		4
        /*0078*/ 	.byte	0x02, 0x4a
	.zero		1
	.zero		1


	//----- nvinfo : EIATTR_EXIT_INSTR_OFFSETS
	.align		4
        /*007c*/ 	.byte	0x04, 0x1c
        /*007e*/ 	.short	(.L_43 - .L_42)


	//   ....[0]....
.L_42:
        /*0080*/ 	.word	0x00000670


	//   ....[1]....
        /*0084*/ 	.word	0x00002070


	//----- nvinfo : EIATTR_CRS_STACK_SIZE
	.align		4
.L_43:
        /*0088*/ 	.byte	0x04, 0x1e
        /*008a*/ 	.short	(.L_45 - .L_44)
.L_44:
        /*008c*/ 	.word	0x00000000


	//----- nvinfo : EIATTR_CBANK_PARAM_SIZE
	.align		4
.L_45:
        /*0090*/ 	.byte	0x03, 0x19
        /*0092*/ 	.short	0x0030


	//----- nvinfo : EIATTR_PARAM_CBANK
	.align		4
        /*0094*/ 	.byte	0x04, 0x0a
        /*0096*/ 	.short	(.L_47 - .L_46)
	.align		4
.L_46:
        /*0098*/ 	.word	index@(.nv.constant0._Z13DeriveZFromLUPdS_iS_S_S_)
        /*009c*/ 	.short	0x0380
        /*009e*/ 	.short	0x0030


	//----- nvinfo : EIATTR_SW_WAR
	.align		4
.L_47:
        /*00a0*/ 	.byte	0x04, 0x36
        /*00a2*/ 	.short	(.L_49 - .L_48)
.L_48:
        /*00a4*/ 	.word	0x00000008
.L_49:


//--------------------- .nv.info._Z24CholeskyFactorization_v2PdS_i --------------------------
	.section	.nv.info._Z24CholeskyFactorization_v2PdS_i,"",@"SHT_CUDA_INFO"
	.sectionflags	@""
	.align	4


	//----- nvinfo : EIATTR_CUDA_API_VERSION
	.align		4
        /*0000*/ 	.byte	0x04, 0x37
        /*0002*/ 	.short	(.L_51 - .L_50)
.L_50:
        /*0004*/ 	.word	0x00000082


	//----- nvinfo : EIATTR_KPARAM_INFO
	.align		4
.L_51:
        /*0008*/ 	.byte	0x04, 0x17
        /*000a*/ 	.short	(.L_53 - .L_52)
.L_52:
        /*000c*/ 	.word	0x00000000
        /*0010*/ 	.short	0x0002
        /*0012*/ 	.short	0x0010
        /*0014*/ 	.byte	0x00, 0xf0, 0x11, 0x00


	//----- nvinfo : EIATTR_KPARAM_INFO
	.align		4
.L_53:
        /*0018*/ 	.byte	0x04, 0x17
        /*001a*/ 	.short	(.L_55 - .L_54)
.L_54:
        /*001c*/ 	.word	0x00000000
        /*0020*/ 	.short	0x0001
        /*0022*/ 	.short	0x0008
        /*0024*/ 	.byte	0x00, 0xf5, 0x21, 0x00


	//----- nvinfo : EIATTR_KPARAM_INFO
	.align		4
.L_55:
        /*0028*/ 	.byte	0x04, 0x17
        /*002a*/ 	.short	(.L_57 - .L_56)
.L_56:
        /*002c*/ 	.word	0x00000000
        /*0030*/ 	.short	0x0000
        /*0032*/ 	.short	0x0000
        /*0034*/ 	.byte	0x00, 0xf5, 0x21, 0x00


	//----- nvinfo : EIATTR_SPARSE_MMA_MASK
	.align		4
.L_57:
        /*0038*/ 	.byte	0x03, 0x50
        /*003a*/ 	.short	0x0000


	//----- nvinfo : EIATTR_MAXREG_COUNT
	.align		4
        /*003c*/ 	.byte	0x03, 0x1b
        /*003e*/ 	.short	0x00ff


	//----- nvinfo : EIATTR_NUM_BARRIERS
	.align		4
        /*0040*/ 	.byte	0x02, 0x4c
        /*0042*/ 	.byte	0x01
	.zero		1


	//----- nvinfo : EIATTR_MERCURY_ISA_VERSION
	.align		4
        /*0044*/ 	.byte	0x03, 0x5f
        /*0046*/ 	.short	0x0101


	//----- nvinfo : EIATTR_VRC_CTA_INIT_COUNT
	.align		4
        /*0048*/ 	.byte	0x02, 0x4a
	.zero		1
	.zero		1


	//----- nvinfo : EIATTR_EXIT_INSTR_OFFSETS
	.align		4
        /*004c*/ 	.byte	0x04, 0x1c
        /*004e*/ 	.short	(.L_59 - .L_58)


	//   ....[0]....
.L_58:
        /*0050*/ 	.word	0x00000030


	//   ....[1]....
        /*0054*/ 	.word	0x000025b0


	//----- nvinfo : EIATTR_CRS_STACK_SIZE
	.align		4
.L_59:
        /*0058*/ 	.byte	0x04, 0x1e
        /*005a*/ 	.short	(.L_61 - .L_60)
.L_60:
        /*005c*/ 	.word	0x00000000


	//----- nvinfo : EIATTR_CBANK_PARAM_SIZE
	.align		4
.L_61:
        /*0060*/ 	.byte	0x03, 0x19
        /*0062*/ 	.short	0x0014


	//----- nvinfo : EIATTR_PARAM_CBANK
	.align		4
        /*0064*/ 	.byte	0x04, 0x0a
        /*0066*/ 	.short	(.L_63 - .L_62)
	.align		4
.L_62:
        /*0068*/ 	.word	index@(.nv.constant0._Z24CholeskyFactorization_v2PdS_i)
        /*006c*/ 	.short	0x0380
        /*006e*/ 	.short	0x0014


	//----- nvinfo : EIATTR_SW_WAR
	.align		4
.L_63:
        /*0070*/ 	.byte	0x04, 0x36
        /*0072*/ 	.short	(.L_65 - .L_64)
.L_64:
        /*0074*/ 	.word	0x00000008
.L_65:


//--------------------- .nv.info._Z24CholeskyFactorization_v1PdS_ii --------------------------
	.section	.nv.info._Z24CholeskyFactorization_v1PdS_ii,"",@"SHT_CUDA_INFO"
	.sectionflags	@""
	.align	4


	//----- nvinfo : EIATTR_CUDA_API_VERSION
	.align		4
        /*0000*/ 	.byte	0x04, 0x37
        /*0002*/ 	.short	(.L_67 - .L_66)
.L_66:
        /*0004*/ 	.word	0x00000082


	//----- nvinfo : EIATTR_KPARAM_INFO
	.align		4
.L_67:
        /*0008*/ 	.byte	0x04, 0x17
        /*000a*/ 	.short	(.L_69 - .L_68)
.L_68:
        /*000c*/ 	.word	0x00000000
        /*0010*/ 	.short	0x0003
        /*0012*/ 	.short	0x0014
        /*0014*/ 	.byte	0x00, 0xf0, 0x11, 0x00


	//----- nvinfo : EIATTR_KPARAM_INFO
	.align		4
.L_69:
        /*0018*/ 	.byte	0x04, 0x17
        /*001a*/ 	.short	(.L_71 - .L_70)
.L_70:
        /*001c*/ 	.word	0x00000000
        /*0020*/ 	.short	0x0002
        /*0022*/ 	.short	0x0010
        /*0024*/ 	.byte	0x00, 0xf0, 0x11, 0x00


	//----- nvinfo : EIATTR_KPARAM_INFO
	.align		4
.L_71:
        /*0028*/ 	.byte	0x04, 0x17
        /*002a*/ 	.short	(.L_73 - .L_72)
.L_72:
        /*002c*/ 	.word	0x00000000
        /*0030*/ 	.short	0x0001
        /*0032*/ 	.short	0x0008
        /*0034*/ 	.byte	0x00, 0xf5, 0x21, 0x00


	//----- nvinfo : EIATTR_KPARAM_INFO
	.align		4
.L_73:
        /*0038*/ 	.byte	0x04, 0x17
        /*003a*/ 	.short	(.L_75 - .L_74)
.L_74:
        /*003c*/ 	.word	0x00000000
        /*0040*/ 	.short	0x0000
        /*0042*/ 	.short	0x0000
        /*0044*/ 	.byte	0x00, 0xf5, 0x21, 0x00


	//----- nvinfo : EIATTR_SPARSE_MMA_MASK
	.align		4
.L_75:
        /*0048*/ 	.byte	0x03, 0x50
        /*004a*/ 	.short	0x0000


	//----- nvinfo : EIATTR_MAXREG_COUNT
	.align		4
        /*004c*/ 	.byte	0x03, 0x1b
        /*004e*/ 	.short	0x00ff


	//----- nvinfo : EIATTR_NUM_BARRIERS
	.align		4
        /*0050*/ 	.byte	0x02, 0x4c
        /*0052*/ 	.byte	0x01
	.zero		1


	//----- nvinfo : EIATTR_MERCURY_ISA_VERSION
	.align		4
        /*0054*/ 	.byte	0x03, 0x5f
        /*0056*/ 	.short	0x0101


	//----- nvinfo : EIATTR_VRC_CTA_INIT_COUNT
	.align		4
        /*0058*/ 	.byte	0x02, 0x4a
	.zero		1
	.zero		1


	//----- nvinfo : EIATTR_EXIT_INSTR_OFFSETS
	.align		4
        /*005c*/ 	.byte	0x04, 0x1c
        /*005e*/ 	.short	(.L_77 - .L_76)


	//   ....[0]....
.L_76:
        /*0060*/ 	.word	0x00001520


	//   ....[1]....
        /*0064*/ 	.word	0x00001f10


	//   ....[2]....
        /*0068*/ 	.word	0x000021f0


	//   ....[3]....
        /*006c*/ 	.word	0x000027e0


	//----- nvinfo : EIATTR_CRS_STACK_SIZE
	.align		4
.L_77:
        /*0070*/ 	.byte	0x04, 0x1e
        /*0072*/ 	.short	(.L_79 - .L_78)
.L_78:
        /*0074*/ 	.word	0x00000000


	//----- nvinfo : EIATTR_CBANK_PARAM_SIZE
	.align		4
.L_79:
        /*0078*/ 	.byte	0x03, 0x19
        /*007a*/ 	.short	0x0018


	//----- nvinfo : EIATTR_PARAM_CBANK
	.align		4
        /*007c*/ 	.byte	0x04, 0x0a
        /*007e*/ 	.short	(.L_81 - .L_80)
	.align		4
.L_80:
        /*0080*/ 	.word	index@(.nv.constant0._Z24CholeskyFactorization_v1PdS_ii)
        /*0084*/ 	.short	0x0380
        /*0086*/ 	.short	0x0018


	//----- nvinfo : EIATTR_SW_WAR
	.align		4
.L_81:
        /*0088*/ 	.byte	0x04, 0x36
        /*008a*/ 	.short	(.L_83 - .L_82)
.L_82:
        /*008c*/ 	.word	0x00000008
.L_83:


//--------------------- .nv.callgraph             --------------------------
	.section	.nv.callgraph,"",@"SHT_CUDA_CALLGRAPH"
	.align	4
	.sectionentsize	8
	.align		4
        /*0000*/ 	.word	0x00000000
	.align		4
        /*0004*/ 	.word	0xffffffff
	.align		4
        /*0008*/ 	.word	0x00000000
	.align		4
        /*000c*/ 	.word	0xfffffffe
	.align		4
        /*0010*/ 	.word	0x00000000
	.align		4
        /*0014*/ 	.word	0xfffffffd
	.align		4
        /*0018*/ 	.word	0x00000000
	.align		4
        /*001c*/ 	.word	0xfffffffc


//--------------------- .text._Z13DeriveZFromLUPdS_iS_S_S_ --------------------------
	.section	.text._Z13DeriveZFromLUPdS_iS_S_S_,"ax",@progbits
	.align	128
        .global         _Z13DeriveZFromLUPdS_iS_S_S_
        .type           _Z13DeriveZFromLUPdS_iS_S_S_,@function
        .size           _Z13DeriveZFromLUPdS_iS_S_S_,(.L_x_135 - _Z13DeriveZFromLUPdS_iS_S_S_)
        .other          _Z13DeriveZFromLUPdS_iS_S_S_,@"STO_CUDA_ENTRY STV_DEFAULT"
_Z13DeriveZFromLUPdS_iS_S_S_:
.text._Z13DeriveZFromLUPdS_iS_S_S_:
[----:B------:R-:W-:Y:S01]  /*0000*/  LDC R1, c[0x0][0x37c] ;  /* 0x0000df00ff017b82 */ /* 0x000fe20000000800 */
[----:B------:R-:W0:Y:S01]  /*0010*/  LDCU UR4, c[0x0][0x360] ;  /* 0x00006c00ff0477ac */ /* 0x000e220008000800 */
[----:B------:R-:W-:Y:S01]  /*0020*/  IMAD.MOV.U32 R2, RZ, RZ, 0x1 ;  /* 0x00000001ff027424 */ /* 0x000fe200078e00ff */
[----:B------:R-:W1:Y:S01]  /*0030*/  LDCU.64 UR10, c[0x0][0x358] ;  /* 0x00006b00ff0a77ac */ /* 0x000e620008000a00 */
[----:B0-----:R-:W0:Y:S01]  /*0040*/  I2F.F64.U32 R4, UR4 ;  /* 0x0000000400047d12 */ /* 0x001e220008201800 */
[----:B------:R-:W2:Y:S07]  /*0050*/  LDCU UR4, c[0x0][0x390] ;  /* 0x00007200ff0477ac */ /* 0x000eae0008000800 */
[----:B0-----:R-:W0:Y:S08]  /*0060*/  MUFU.RCP64H R3, R5 ;  /* 0x0000000500037308 */ /* 0x001e300000001800 */
[----:B--2---:R-:W2:Y:S01]  /*0070*/  I2F.F64 R12, UR4 ;  /* 0x00000004000c7d12 */ /* 0x004ea20008201c00 */
[----:B0-----:R-:W-:Y:S01]  /*0080*/  DFMA R6, -R4, R2, 1 ;  /* 0x3ff000000406742b */ /* 0x001fe20000000102 */
[----:B--2---:R-:W-:-:S07]  /*0090*/  FSETP.GEU.AND P1, PT, |R13|, 6.5827683646048100446e-37, PT ;  /* 0x036000000d00780b */ /* 0x004fce0003f2e200 */
[----:B------:R-:W-:-:S08]  /*00a0*/  DFMA R6, R6, R6, R6 ;  /* 0x000000060606722b */ /* 0x000fd00000000006 */
[----:B------:R-:W-:-:S08]  /*00b0*/  DFMA R6, R2, R6, R2 ;  /* 0x000000060206722b */ /* 0x000fd00000000002 */
[----:B------:R-:W-:-:S08]  /*00c0*/  DFMA R2, -R4, R6, 1 ;  /* 0x3ff000000402742b */ /* 0x000fd00000000106 */
[----:B------:R-:W-:-:S08]  /*00d0*/  DFMA R2, R6, R2, R6 ;  /* 0x000000020602722b */ /* 0x000fd00000000006 */
[----:B------:R-:W-:-:S08]  /*00e0*/  DMUL R6, R12, R2 ;  /* 0x000000020c067228 */ /* 0x000fd00000000000 */
[----:B------:R-:W-:-:S08]  /*00f0*/  DFMA R8, -R4, R6, R12 ;  /* 0x000000060408722b */ /* 0x000fd0000000010c */
[----:B------:R-:W-:-:S10]  /*0100*/  DFMA R2, R2, R8, R6 ;  /* 0x000000080202722b */ /* 0x000fd40000000006 */
[----:B------:R-:W-:-:S05]  /*0110*/  FFMA R0, RZ, R5, R3 ;  /* 0x00000005ff007223 */ /* 0x000fca0000000003 */
[----:B------:R-:W-:-:S13]  /*0120*/  FSETP.GT.AND P0, PT, |R0|, 1.469367938527859385e-39, PT ;  /* 0x001000000000780b */ /* 0x000fda0003f04200 */
[----:B-1----:R-:W-:Y:S05]  /*0130*/  @P0 BRA P1, `(.L_x_0) ;  /* 0x0000000000180947 */ /* 0x002fea0000800000 */
[----:B------:R-:W-:Y:S01]  /*0140*/  IMAD.MOV.U32 R8, RZ, RZ, R4 ;  /* 0x000000ffff087224 */ /* 0x000fe200078e0004 */
[----:B------:R-:W-:Y:S01]  /*0150*/  MOV R0, 0x180 ;  /* 0x0000018000007802 */ /* 0x000fe20000000f00 */
[----:B------:R-:W-:-:S07]  /*0160*/  IMAD.MOV.U32 R9, RZ, RZ, R5 ;  /* 0x000000ffff097224 */ /* 0x000fce00078e0005 */
[----:B------:R-:W-:Y:S05]  /*0170*/  CALL.REL.NOINC `($__internal_0_$__cuda_sm20_div_rn_f64_full) ;  /* 0x0000001c00c07944 */ /* 0x000fea0003c00000 */
[----:B------:R-:W-:Y:S02]  /*0180*/  IMAD.MOV.U32 R2, RZ, RZ, R8 ;  /* 0x000000ffff027224 */ /* 0x000fe400078e0008 */
[----:B------:R-:W-:-:S07]  /*0190*/  IMAD.MOV.U32 R3, RZ, RZ, R9 ;  /* 0x000000ffff037224 */ /* 0x000fce00078e0009 */
.L_x_0:
[----:B------:R-:W0:Y:S01]  /*01a0*/  S2R R17, SR_TID.X ;  /* 0x0000000000117919 */ /* 0x000e220000002100 */
[----:B------:R-:W0:Y:S01]  /*01b0*/  F2I.F64.CEIL R3, R2 ;  /* 0x0000000200037311 */ /* 0x000e220000309100 */
[----:B------:R-:W1:Y:S01]  /*01c0*/  LDCU UR4, c[0x0][0x390] ;  /* 0x00007200ff0477ac */ /* 0x000e620008000800 */
[----:B------:R-:W-:Y:S01]  /*01d0*/  BSSY.RECONVERGENT B0, `(.L_x_1) ;  /* 0x0000045000007945 */ /* 0x000fe20003800200 */
[----:B------:R-:W2:Y:S01]  /*01e0*/  S2R R0, SR_TID.Y ;  /* 0x0000000000007919 */ /* 0x000ea20000002200 */
[C---:B0-----:R-:W-:Y:S02]  /*01f0*/  IMAD R25, R3.reuse, R17, RZ ;  /* 0x0000001103197224 */ /* 0x041fe400078e02ff */
[----:B--2---:R-:W-:-:S03]  /*0200*/  IMAD R22, R3, R0, RZ ;  /* 0x0000000003167224 */ /* 0x004fc600078e02ff */
[----:B-1----:R-:W-:-:S04]  /*0210*/  VIADDMNMX R16, R25, R3, UR4, PT ;  /* 0x0000000419107e46 */ /* 0x002fc8000b800103 */
[----:B------:R-:W-:Y:S02]  /*0220*/  ISETP.GE.AND P0, PT, R25, R16, PT ;  /* 0x000000101900720c */ /* 0x000fe40003f06270 */
[----:B------:R-:W-:-:S11]  /*0230*/  VIADDMNMX R23, R22, R3, UR4, PT ;  /* 0x0000000416177e46 */ /* 0x000fd6000b800103 */
[----:B------:R-:W-:Y:S05]  /*0240*/  @P0 BRA `(.L_x_2) ;  /* 0x0000000000f40947 */ /* 0x000fea0003800000 */
[----:B------:R-:W-:Y:S02]  /*0250*/  IMAD.IADD R26, R23, 0x1, -R22 ;  /* 0x00000001171a7824 */ /* 0x000fe400078e0a16 */
[----:B------:R-:W-:-:S03]  /*0260*/  VIADD R24, R22, 0x3 ;  /* 0x0000000316187836 */ /* 0x000fc60000000000 */
[----:B------:R-:W-:-:S07]  /*0270*/  LOP3.LUT R26, R26, 0x3, RZ, 0xc0, !PT ;  /* 0x000000031a1a7812 */ /* 0x000fce00078ec0ff */
.L_x_8:
[----:B------:R-:W-:Y:S01]  /*0280*/  ISETP.GE.AND P0, PT, R22, R23, PT ;  /* 0x000000171600720c */ /* 0x000fe20003f06270 */
[----:B------:R-:W-:-:S12]  /*0290*/  BSSY.RECONVERGENT B1, `(.L_x_3) ;  /* 0x0000035000017945 */ /* 0x000fd80003800200 */
[----:B0123--:R-:W-:Y:S05]  /*02a0*/  @P0 BRA `(.L_x_4) ;  /* 0x0000000000cc0947 */ /* 0x00ffea0003800000 */
[----:B------:R-:W-:Y:S01]  /*02b0*/  ISETP.NE.AND P0, PT, R26, RZ, PT ;  /* 0x000000ff1a00720c */ /* 0x000fe20003f05270 */
[----:B------:R-:W-:Y:S01]  /*02c0*/  BSSY.RECONVERGENT B2, `(.L_x_5) ;  /* 0x0000019000027945 */ /* 0x000fe20003800200 */
[----:B------:R-:W-:-:S11]  /*02d0*/  MOV R28, R22 ;  /* 0x00000016001c7202 */ /* 0x000fd60000000f00 */
[----:B------:R-:W-:Y:S05]  /*02e0*/  @!P0 BRA `(.L_x_6) ;  /* 0x0000000000588947 */ /* 0x000fea0003800000 */
[----:B------:R-:W0:Y:S08]  /*02f0*/  LDC R11, c[0x0][0x390] ;  /* 0x0000e400ff0b7b82 */ /* 0x000e300000000800 */
[----:B------:R-:W1:Y:S08]  /*0300*/  LDC.64 R2, c[0x0][0x380] ;  /* 0x0000e000ff027b82 */ /* 0x000e700000000a00 */
[----:B------:R-:W2:Y:S01]  /*0310*/  LDC.64 R6, c[0x0][0x388] ;  /* 0x0000e200ff067b82 */ /* 0x000ea20000000a00 */
[----:B0-----:R-:W-:-:S04]  /*0320*/  IMAD R5, R25, R11, R22 ;  /* 0x0000000b19057224 */ /* 0x001fc800078e0216 */
[----:B-1----:R-:W-:-:S05]  /*0330*/  IMAD.WIDE R2, R5, 0x8, R2 ;  /* 0x0000000805027825 */ /* 0x002fca00078e0202 */
[----:B------:R-:W3:Y:S01]  /*0340*/  LDG.E.64 R4, desc[UR10][R2.64] ;  /* 0x0000000a02047981 */ /* 0x000ee2000c1e1b00 */
[----:B------:R-:W-:Y:S01]  /*0350*/  IMAD R9, R22, R11, R25 ;  /* 0x0000000b16097224 */ /* 0x000fe200078e0219 */
[----:B------:R-:W-:Y:S01]  /*0360*/  ISETP.NE.AND P0, PT, R26, 0x1, PT ;  /* 0x000000011a00780c */ /* 0x000fe20003f05270 */
[----:B------:R-:W-:Y:S02]  /*0370*/  VIADD R28, R22, 0x1 ;  /* 0x00000001161c7836 */ /* 0x000fe40000000000 */
[----:B--2---:R-:W-:-:S05]  /*0380*/  IMAD.WIDE R6, R9, 0x8, R6 ;  /* 0x0000000809067825 */ /* 0x004fca00078e0206 */
[----:B---3--:R0:W-:Y:S05]  /*0390*/  STG.E.64 desc[UR10][R6.64], R4 ;  /* 0x0000000406007986 */ /* 0x0081ea000c101b0a */
[----:B------:R-:W-:Y:S05]  /*03a0*/  @!P0 BRA `(.L_x_6) ;  /* 0x0000000000288947 */ /* 0x000fea0003800000 */
[----:B0-----:R-:W2:Y:S01]  /*03b0*/  LDG.E.64 R4, desc[UR10][R2.64+0x8] ;  /* 0x0000080a02047981 */ /* 0x001ea2000c1e1b00 */
[----:B------:R-:W-:Y:S01]  /*03c0*/  IMAD.WIDE R6, R11, 0x8, R6 ;  /* 0x000000080b067825 */ /* 0x000fe200078e0206 */
[----:B------:R-:W-:-:S03]  /*03d0*/  ISETP.NE.AND P0, PT, R26, 0x2, PT ;  /* 0x000000021a00780c */ /* 0x000fc60003f05270 */
[----:B------:R-:W-:Y:S01]  /*03e0*/  VIADD R28, R22, 0x2 ;  /* 0x00000002161c7836 */ /* 0x000fe20000000000 */
[----:B--2---:R1:W-:Y:S09]  /*03f0*/  STG.E.64 desc[UR10][R6.64], R4 ;  /* 0x0000000406007986 */ /* 0x0043f2000c101b0a */
[----:B------:R-:W-:Y:S05]  /*0400*/  @!P0 BRA `(.L_x_6) ;  /* 0x0000000000108947 */ /* 0x000fea0003800000 */
[----:B------:R-:W2:Y:S01]  /*0410*/  LDG.E.64 R2, desc[UR10][R2.64+0x10] ;  /* 0x0000100a02027981 */ /* 0x000ea2000c1e1b00 */
[----:B-1----:R-:W-:-:S04]  /*0420*/  IMAD.WIDE R4, R11, 0x8, R6 ;  /* 0x000000080b047825 */ /* 0x002fc800078e0206 */
[----:B------:R-:W-:Y:S01]  /*0430*/  IMAD.MOV.U32 R28, RZ, RZ, R24 ;  /* 0x000000ffff1c7224 */ /* 0x000fe200078e0018 */
[----:B--2---:R2:W-:Y:S06]  /*0440*/  STG.E.64 desc[UR10][R4.64], R2 ;  /* 0x0000000204007986 */ /* 0x0045ec000c101b0a */
.L_x_6:
[----:B------:R-:W-:Y:S05]  /*0450*/  BSYNC.RECONVERGENT B2 ;  /* 0x0000000000027941 */ /* 0x000fea0003800200 */
.L_x_5:
[----:B------:R-:W3:Y:S01]  /*0460*/  LDC R27, c[0x0][0x390] ;  /* 0x0000e400ff1b7b82 */ /* 0x000ee20000000800 */
[----:B01----:R-:W-:-:S05]  /*0470*/  IMAD.IADD R6, R22, 0x1, -R23 ;  /* 0x0000000116067824 */ /* 0x003fca00078e0a17 */
[----:B------:R-:W-:Y:S02]  /*0480*/  ISETP.GT.U32.AND P0, PT, R6, -0x4, PT ;  /* 0xfffffffc0600780c */ /* 0x000fe40003f04070 */
[----:B--2---:R-:W0:Y:S08]  /*0490*/  LDC.64 R2, c[0x0][0x380] ;  /* 0x0000e000ff027b82 */ /* 0x004e300000000a00 */
[----:B------:R-:W1:Y:S03]  /*04a0*/  LDC.64 R4, c[0x0][0x388] ;  /* 0x0000e200ff047b82 */ /* 0x000e660000000a00 */
[----:B------:R-:W-:Y:S05]  /*04b0*/  @P0 BRA `(.L_x_4) ;  /* 0x0000000000480947 */ /* 0x000fea0003800000 */
.L_x_7:
[----:B---3--:R-:W-:-:S04]  /*04c0*/  IMAD R7, R25, R27, R28 ;  /* 0x0000001b19077224 */ /* 0x008fc800078e021c */
[----:B0-----:R-:W-:-:S05]  /*04d0*/  IMAD.WIDE R6, R7, 0x8, R2 ;  /* 0x0000000807067825 */ /* 0x001fca00078e0202 */
[----:B--2---:R-:W2:Y:S01]  /*04e0*/  LDG.E.64 R18, desc[UR10][R6.64] ;  /* 0x0000000a06127981 */ /* 0x004ea2000c1e1b00 */
[----:B------:R-:W-:-:S04]  /*04f0*/  IMAD R9, R28, R27, R25 ;  /* 0x0000001b1c097224 */ /* 0x000fc800078e0219 */
[----:B-1----:R-:W-:-:S05]  /*0500*/  IMAD.WIDE R8, R9, 0x8, R4 ;  /* 0x0000000809087825 */ /* 0x002fca00078e0204 */
[----:B--2---:R0:W-:Y:S04]  /*0510*/  STG.E.64 desc[UR10][R8.64], R18 ;  /* 0x0000001208007986 */ /* 0x0041e8000c101b0a */
[----:B------:R-:W2:Y:S01]  /*0520*/  LDG.E.64 R10, desc[UR10][R6.64+0x8] ;  /* 0x0000080a060a7981 */ /* 0x000ea2000c1e1b00 */
[----:B------:R-:W-:-:S05]  /*0530*/  IMAD.WIDE R12, R27, 0x8, R8 ;  /* 0x000000081b0c7825 */ /* 0x000fca00078e0208 */
[----:B--2---:R-:W-:Y:S04]  /*0540*/  STG.E.64 desc[UR10][R12.64], R10 ;  /* 0x0000000a0c007986 */ /* 0x004fe8000c101b0a */
[----:B------:R-:W2:Y:S01]  /*0550*/  LDG.E.64 R14, desc[UR10][R6.64+0x10] ;  /* 0x0000100a060e7981 */ /* 0x000ea2000c1e1b00 */
[----:B------:R-:W-:-:S05]  /*0560*/  IMAD.WIDE R20, R27, 0x8, R12 ;  /* 0x000000081b147825 */ /* 0x000fca00078e020c */
[----:B--2---:R1:W-:Y:S04]  /*0570*/  STG.E.64 desc[UR10][R20.64], R14 ;  /* 0x0000000e14007986 */ /* 0x0043e8000c101b0a */
[----:B0-----:R-:W2:Y:S01]  /*0580*/  LDG.E.64 R8, desc[UR10][R6.64+0x18] ;  /* 0x0000180a06087981 */ /* 0x001ea2000c1e1b00 */
[----:B------:R-:W-:-:S05]  /*0590*/  VIADD R28, R28, 0x4 ;  /* 0x000000041c1c7836 */ /* 0x000fca0000000000 */
[----:B------:R-:W-:Y:S01]  /*05a0*/  ISETP.NE.AND P0, PT, R28, R23, PT ;  /* 0x000000171c00720c */ /* 0x000fe20003f05270 */
[----:B-1----:R-:W-:-:S05]  /*05b0*/  IMAD.WIDE R20, R27, 0x8, R20 ;  /* 0x000000081b147825 */ /* 0x002fca00078e0214 */
[----:B--2---:R2:W-:Y:S07]  /*05c0*/  STG.E.64 desc[UR10][R20.64], R8 ;  /* 0x0000000814007986 */ /* 0x0045ee000c101b0a */
[----:B------:R-:W-:Y:S05]  /*05d0*/  @P0 BRA `(.L_x_7) ;  /* 0xfffffffc00b80947 */ /* 0x000fea000383ffff */
.L_x_4:
[----:B------:R-:W-:Y:S05]  /*05e0*/  BSYNC.RECONVERGENT B1 ;  /* 0x0000000000017941 */ /* 0x000fea0003800200 */
.L_x_3:
[----:B------:R-:W-:-:S05]  /*05f0*/  VIADD R25, R25, 0x1 ;  /* 0x0000000119197836 */ /* 0x000fca0000000000 */
[----:B------:R-:W-:-:S13]  /*0600*/  ISETP.NE.AND P0, PT, R25, R16, PT ;  /* 0x000000101900720c */ /* 0x000fda0003f05270 */
[----:B------:R-:W-:Y:S05]  /*0610*/  @P0 BRA `(.L_x_8) ;  /* 0xfffffffc00180947 */ /* 0x000fea000383ffff */
.L_x_2:
[----:B------:R-:W-:Y:S05]  /*0620*/  BSYNC.RECONVERGENT B0 ;  /* 0x0000000000007941 */ /* 0x000fea0003800200 */
.L_x_1:
[----:B0-----:R-:W0:Y:S08]  /*0630*/  LDC R2, c[0x0][0x390] ;  /* 0x0000e400ff027b82 */ /* 0x001e300000000800 */
[----:B------:R-:W-:Y:S01]  /*0640*/  BAR.SYNC.DEFER_BLOCKING 0x0 ;  /* 0x0000000000007b1d */ /* 0x000fe20000010000 */
[----:B------:R-:W-:-:S04]  /*0650*/  LOP3.LUT P0, RZ, R17, R0, RZ, 0xfc, !PT ;  /* 0x0000000011ff7212 */ /* 0x000fc8000780fcff */
[----:B0-----:R-:W-:-:S13]  /*0660*/  ISETP.LT.OR P0, PT, R2, 0x1, P0 ;  /* 0x000000010200780c */ /* 0x001fda0000701670 */
[----:B------:R-:W-:Y:S05]  /*0670*/  @P0 EXIT ;  /* 0x000000000000094d */ /* 0x000fea0003800000 */
[----:B------:R-:W-:Y:S01]  /*0680*/  HFMA2 R6, -RZ, RZ, 0, 0 ;  /* 0x00000000ff067431 */ /* 0x000fe200000001ff */
[----:B-1----:R-:W-:Y:S02]  /*0690*/  PRMT R5, RZ, 0x7610, R5 ;  /* 0x00007610ff057816 */ /* 0x002fe40000000005 */
[----:B------:R-:W-:-:S07]  /*06a0*/  PRMT R4, RZ, 0x7610, R4 ;  /* 0x00007610ff047816 */ /* 0x000fce0000000004 */
.L_x_15:
[----:B------:R-:W-:Y:S02]  /*06b0*/  ISETP.NE.AND P0, PT, R6, RZ, PT ;  /* 0x000000ff0600720c */ /* 0x000fe40003f05270 */
[----:B------:R-:W-:-:S11]  /*06c0*/  CS2R R24, SRZ ;  /* 0x0000000000187805 */ /* 0x000fd6000001ff00 */
[----:B------:R-:W-:Y:S05]  /*06d0*/  @!P0 BRA `(.L_x_9) ;  /* 0x0000000800848947 */ /* 0x000fea0003800000 */
[----:B------:R-:W0:Y:S01]  /*06e0*/  LDCU UR4, c[0x0][0x390] ;  /* 0x00007200ff0477ac */ /* 0x000e220008000800 */
[C---:B------:R-:W-:Y:S01]  /*06f0*/  ISETP.GE.U32.AND P1, PT, R6.reuse, 0x10, PT ;  /* 0x000000100600780c */ /* 0x040fe20003f26070 */
[----:B------:R-:W-:Y:S01]  /*0700*/  IMAD.MOV.U32 R3, RZ, RZ, RZ ;  /* 0x000000ffff037224 */ /* 0x000fe200078e00ff */
[C---:B------:R-:W-:Y:S02]  /*0710*/  LOP3.LUT P0, RZ, R6.reuse, 0xf, RZ, 0xc0, !PT ;  /* 0x0000000f06ff7812 */ /* 0x040fe4000780c0ff */
[----:B------:R-:W-:Y:S01]  /*0720*/  CS2R R24, SRZ ;  /* 0x0000000000187805 */ /* 0x000fe2000001ff00 */
[----:B0-----:R-:W-:-:S08]  /*0730*/  IMAD R2, R6, UR4, RZ ;  /* 0x0000000406027c24 */ /* 0x001fd0000f8e02ff */
[----:B------:R-:W-:Y:S05]  /*0740*/  @!P1 BRA `(.L_x_10) ;  /* 0x0000000000ec9947 */ /* 0x000fea0003800000 */
[----:B------:R-:W-:Y:S01]  /*0750*/  LOP3.LUT R3, R6, 0x7ffffff0, RZ, 0xc0, !PT ;  /* 0x7ffffff006037812 */ /* 0x000fe200078ec0ff */
[----:B------:R-:W-:Y:S01]  /*0760*/  IMAD.MOV.U32 R0, RZ, RZ, RZ ;  /* 0x000000ffff007224 */ /* 0x000fe200078e00ff */
[----:B------:R-:W-:-:S07]  /*0770*/  CS2R R24, SRZ ;  /* 0x0000000000187805 */ /* 0x000fce000001ff00 */
.L_x_11:
[----:B---3--:R-:W0:Y:S01]  /*0780*/  LDC.64 R26, c[0x0][0x388] ;  /* 0x0000e200ff1a7b82 */ /* 0x008e220000000a00 */
[----:B------:R-:W-:-:S07]  /*0790*/  IMAD.IADD R7, R2, 0x1, R0 ;  /* 0x0000000102077824 */ /* 0x000fce00078e0200 */
[----:B--2---:R-:W1:Y:S01]  /*07a0*/  LDC.64 R8, c[0x0][0x3a0] ;  /* 0x0000e800ff087b82 */ /* 0x004e620000000a00 */
[----:B0-----:R-:W-:-:S05]  /*07b0*/  IMAD.WIDE.U32 R26, R7, 0x8, R26 ;  /* 0x00000008071a7825 */ /* 0x001fca00078e001a */
[----:B------:R-:W2:Y:S01]  /*07c0*/  LDG.E.64 R18, desc[UR10][R26.64] ;  /* 0x0000000a1a127981 */ /* 0x000ea2000c1e1b00 */
[----:B-1----:R-:W-:-:S03]  /*07d0*/  IMAD.WIDE.U32 R8, R0, 0x8, R8 ;  /* 0x0000000800087825 */ /* 0x002fc600078e0008 */
[----:B------:R-:W3:Y:S04]  /*07e0*/  LDG.E.64 R14, desc[UR10][R26.64+0x8] ;  /* 0x0000080a1a0e7981 */ /* 0x000ee8000c1e1b00 */
[----:B------:R-:W2:Y:S04]  /*07f0*/  LDG.E.64 R10, desc[UR10][R8.64] ;  /* 0x0000000a080a7981 */ /* 0x000ea8000c1e1b00 */
[----:B------:R-:W3:Y:S04]  /*0800*/  LDG.E.64 R16, desc[UR10][R8.64+0x8] ;  /* 0x0000080a08107981 */ /* 0x000ee8000c1e1b00 */
[----:B------:R-:W4:Y:S04]  /*0810*/  LDG.E.64 R12, desc[UR10][R26.64+0x10] ;  /* 0x0000100a1a0c7981 */ /* 0x000f28000c1e1b00 */
[----:B------:R-:W4:Y:S04]  /*0820*/  LDG.E.64 R22, desc[UR10][R8.64+0x10] ;  /* 0x0000100a08167981 */ /* 0x000f28000c1e1b00 */
[----:B------:R-:W5:Y:S04]  /*0830*/  LDG.E.64 R20, desc[UR10][R8.64+0x18] ;  /* 0x0000180a08147981 */ /* 0x000f68000c1e1b00 */
[----:B------:R-:W5:Y:S01]  /*0840*/  LDG.E.64 R28, desc[UR10][R8.64+0x78] ;  /* 0x0000780a081c7981 */ /* 0x000f62000c1e1b00 */
[----:B--2---:R-:W-:-:S03]  /*0850*/  DFMA R18, R18, R10, R24 ;  /* 0x0000000a1212722b */ /* 0x004fc60000000018 */
[----:B------:R-:W5:Y:S04]  /*0860*/  LDG.E.64 R10, desc[UR10][R26.64+0x18] ;  /* 0x0000180a1a0a7981 */ /* 0x000f68000c1e1b00 */
[----:B------:R-:W2:Y:S01]  /*0870*/  LDG.E.64 R24, desc[UR10][R26.64+0x78] ;  /* 0x0000780a1a187981 */ /* 0x000ea2000c1e1b00 */
[----:B---3--:R-:W-:-:S03]  /*0880*/  DFMA R16, R14, R16, R18 ;  /* 0x000000100e10722b */ /* 0x008fc60000000012 */
[----:B------:R-:W3:Y:S04]  /*0890*/  LDG.E.64 R14, desc[UR10][R26.64+0x20] ;  /* 0x0000200a1a0e7981 */ /* 0x000ee8000c1e1b00 */
[----:B------:R-:W3:Y:S01]  /*08a0*/  LDG.E.64 R18, desc[UR10][R8.64+0x20] ;  /* 0x0000200a08127981 */ /* 0x000ee2000c1e1b00 */
[----:B----4-:R-:W-:-:S03]  /*08b0*/  DFMA R22, R12, R22, R16 ;  /* 0x000000160c16722b */ /* 0x010fc60000000010 */
[----:B------:R-:W4:Y:S04]  /*08c0*/  LDG.E.64 R12, desc[UR10][R26.64+0x28] ;  /* 0x0000280a1a0c7981 */ /* 0x000f28000c1e1b00 */
[----:B------:R-:W4:Y:S01]  /*08d0*/  LDG.E.64 R16, desc[UR10][R8.64+0x28] ;  /* 0x0000280a08107981 */ /* 0x000f22000c1e1b00 */
[----:B-----5:R-:W-:-:S03]  /*08e0*/  DFMA R20, R10, R20, R22 ;  /* 0x000000140a14722b */ /* 0x020fc60000000016 */
[----:B------:R-:W5:Y:S04]  /*08f0*/  LDG.E.64 R10, desc[UR10][R26.64+0x30] ;  /* 0x0000300a1a0a7981 */ /* 0x000f68000c1e1b00 */
[----:B------:R-:W5:Y:S01]  /*0900*/  LDG.E.64 R22, desc[UR10][R8.64+0x30] ;  /* 0x0000300a08167981 */ /* 0x000f62000c1e1b00 */
        /* <DEDUP_REMOVED lines=24> */
[----:B------:R-:W-:-:S05]  /*0a90*/  VIADD R0, R0, 0x10 ;  /* 0x0000001000007836 */ /* 0x000fca0000000000 */
[----:B------:R-:W-:Y:S01]  /*0aa0*/  ISETP.NE.AND P1, PT, R0, R3, PT ;  /* 0x000000030000720c */ /* 0x000fe20003f25270 */
[----:B-----5:R-:W-:-:S08]  /*0ab0*/  DFMA R10, R10, R12, R18 ;  /* 0x0000000c0a0a722b */ /* 0x020fd00000000012 */
[----:B---3--:R-:W-:-:S08]  /*0ac0*/  DFMA R10, R14, R16, R10 ;  /* 0x000000100e0a722b */ /* 0x008fd0000000000a */
[----:B----4-:R-:W-:-:S08]  /*0ad0*/  DFMA R10, R20, R22, R10 ;  /* 0x00000016140a722b */ /* 0x010fd0000000000a */
[----:B--2---:R-:W-:Y:S01]  /*0ae0*/  DFMA R24, R24, R28, R10 ;  /* 0x0000001c1818722b */ /* 0x004fe2000000000a */
[----:B------:R-:W-:Y:S10]  /*0af0*/  @P1 BRA `(.L_x_11) ;  /* 0xfffffffc00201947 */ /* 0x000ff4000383ffff */
.L_x_10:
[----:B------:R-:W-:Y:S05]  /*0b00*/  @!P0 BRA `(.L_x_9) ;  /* 0x0000000400788947 */ /* 0x000fea0003800000 */
[----:B------:R-:W-:-:S04]  /*0b10*/  LOP3.LUT R7, R4, 0xf, RZ, 0xc0, !PT ;  /* 0x0000000f04077812 */ /* 0x000fc800078ec0ff */
[C---:B------:R-:W-:Y:S01]  /*0b20*/  LOP3.LUT P0, RZ, R7.reuse, 0x7, RZ, 0xc0, !PT ;  /* 0x0000000707ff7812 */ /* 0x040fe2000780c0ff */
[----:B------:R-:W-:-:S05]  /*0b30*/  VIADD R0, R7, 0xffffffff ;  /* 0xffffffff07007836 */ /* 0x000fca0000000000 */
[----:B------:R-:W-:-:S13]  /*0b40*/  ISETP.GE.U32.AND P1, PT, R0, 0x7, PT ;  /* 0x000000070000780c */ /* 0x000fda0003f26070 */
[----:B------:R-:W-:Y:S05]  /*0b50*/  @!P1 BRA `(.L_x_12) ;  /* 0x00000000008c9947 */ /* 0x000fea0003800000 */
[----:B------:R-:W0:Y:S01]  /*0b60*/  LDC.64 R22, c[0x0][0x388] ;  /* 0x0000e200ff167b82 */ /* 0x000e220000000a00 */
[----:B------:R-:W-:-:S07]  /*0b70*/  IMAD.IADD R7, R2, 0x1, R3 ;  /* 0x0000000102077824 */ /* 0x000fce00078e0203 */
[----:B------:R-:W1:Y:S08]  /*0b80*/  LDC.64 R10, c[0x0][0x3a0] ;  /* 0x0000e800ff0a7b82 */ /* 0x000e700000000a00 */
[----:B--2---:R-:W2:Y:S01]  /*0b90*/  LDC.64 R8, c[0x0][0x388] ;  /* 0x0000e200ff087b82 */ /* 0x004ea20000000a00 */
[----:B0-----:R-:W-:-:S06]  /*0ba0*/  IMAD.WIDE.U32 R22, R7, 0x8, R22 ;  /* 0x0000000807167825 */ /* 0x001fcc00078e0016 */
[----:B------:R-:W4:Y:S01]  /*0bb0*/  LDG.E.64 R22, desc[UR10][R22.64] ;  /* 0x0000000a16167981 */ /* 0x000f22000c1e1b00 */
[----:B-1----:R-:W-:-:S05]  /*0bc0*/  IMAD.WIDE.U32 R10, R3, 0x8, R10 ;  /* 0x00000008030a7825 */ /* 0x002fca00078e000a */
[----:B------:R-:W4:Y:S01]  /*0bd0*/  LDG.E.64 R20, desc[UR10][R10.64] ;  /* 0x0000000a0a147981 */ /* 0x000f22000c1e1b00 */
[----:B------:R-:W-:-:S03]  /*0be0*/  IADD3 R0, P1, PT, R2, R3, RZ ;  /* 0x0000000302007210 */ /* 0x000fc60007f3e0ff */
[----:B------:R-:W5:Y:S01]  /*0bf0*/  LDG.E.64 R16, desc[UR10][R10.64+0x8] ;  /* 0x0000080a0a107981 */ /* 0x000f62000c1e1b00 */
[----:B------:R-:W-:Y:S02]  /*0c00*/  IADD3.X R7, PT, PT, RZ, RZ, RZ, P1, !PT ;  /* 0x000000ffff077210 */ /* 0x000fe40000ffe4ff */
[C---:B--2---:R-:W-:Y:S01]  /*0c10*/  LEA R8, P1, R0.reuse, R8, 0x3 ;  /* 0x0000000800087211 */ /* 0x044fe200078218ff */
[----:B------:R-:W2:Y:S03]  /*0c20*/  LDG.E.64 R12, desc[UR10][R10.64+0x10] ;  /* 0x0000100a0a0c7981 */ /* 0x000ea6000c1e1b00 */
[----:B------:R-:W-:Y:S01]  /*0c30*/  LEA.HI.X R9, R0, R9, R7, 0x3, P1 ;  /* 0x0000000900097211 */ /* 0x000fe200008f1c07 */
[----:B---3--:R-:W3:Y:S04]  /*0c40*/  LDG.E.64 R26, desc[UR10][R10.64+0x38] ;  /* 0x0000380a0a1a7981 */ /* 0x008ee8000c1e1b00 */
[----:B------:R-:W5:Y:S04]  /*0c50*/  LDG.E.64 R18, desc[UR10][R8.64+0x8] ;  /* 0x0000080a08127981 */ /* 0x000f68000c1e1b00 */
[----:B------:R-:W2:Y:S04]  /*0c60*/  LDG.E.64 R14, desc[UR10][R8.64+0x10] ;  /* 0x0000100a080e7981 */ /* 0x000ea8000c1e1b00 */
[----:B------:R-:W3:Y:S01]  /*0c70*/  LDG.E.64 R28, desc[UR10][R8.64+0x38] ;  /* 0x0000380a081c7981 */ /* 0x000ee2000c1e1b00 */
[----:B----4-:R-:W-:-:S03]  /*0c80*/  DFMA R24, R22, R20, R24 ;  /* 0x000000141618722b */ /* 0x010fc60000000018 */
[----:B------:R-:W4:Y:S04]  /*0c90*/  LDG.E.64 R20, desc[UR10][R10.64+0x18] ;  /* 0x0000180a0a147981 */ /* 0x000f28000c1e1b00 */
[----:B------:R-:W4:Y:S01]  /*0ca0*/  LDG.E.64 R22, desc[UR10][R8.64+0x18] ;  /* 0x0000180a08167981 */ /* 0x000f22000c1e1b00 */
[----:B-----5:R-:W-:-:S03]  /*0cb0*/  DFMA R24, R18, R16, R24 ;  /* 0x000000101218722b */ /* 0x020fc60000000018 */
[----:B------:R-:W5:Y:S04]  /*0cc0*/  LDG.E.64 R18, desc[UR10][R10.64+0x20] ;  /* 0x0000200a0a127981 */ /* 0x000f68000c1e1b00 */
[----:B------:R-:W5:Y:S01]  /*0cd0*/  LDG.E.64 R16, desc[UR10][R8.64+0x20] ;  /* 0x0000200a08107981 */ /* 0x000f62000c1e1b00 */
[----:B--2---:R-:W-:-:S03]  /*0ce0*/  DFMA R24, R14, R12, R24 ;  /* 0x0000000c0e18722b */ /* 0x004fc60000000018 */
[----:B------:R-:W2:Y:S04]  /*0cf0*/  LDG.E.64 R14, desc[UR10][R10.64+0x28] ;  /* 0x0000280a0a0e7981 */ /* 0x000ea8000c1e1b00 */
[----:B------:R-:W2:Y:S01]  /*0d00*/  LDG.E.64 R12, desc[UR10][R8.64+0x28] ;  /* 0x0000280a080c7981 */ /* 0x000ea2000c1e1b00 */
[----:B----4-:R-:W-:-:S03]  /*0d10*/  DFMA R20, R22, R20, R24 ;  /* 0x000000141614722b */ /* 0x010fc60000000018 */
[----:B------:R-:W4:Y:S04]  /*0d20*/  LDG.E.64 R24, desc[UR10][R10.64+0x30] ;  /* 0x0000300a0a187981 */ /* 0x000f28000c1e1b00 */
[----:B------:R-:W4:Y:S01]  /*0d30*/  LDG.E.64 R22, desc[UR10][R8.64+0x30] ;  /* 0x0000300a08167981 */ /* 0x000f22000c1e1b00 */
[----:B-----5:R-:W-:-:S08]  /*0d40*/  DFMA R16, R16, R18, R20 ;  /* 0x000000121010722b */ /* 0x020fd00000000014 */
[----:B--2---:R-:W-:Y:S01]  /*0d50*/  DFMA R12, R12, R14, R16 ;  /* 0x0000000e0c0c722b */ /* 0x004fe20000000010 */
[----:B------:R-:W-:-:S07]  /*0d60*/  VIADD R3, R3, 0x8 ;  /* 0x0000000803037836 */ /* 0x000fce0000000000 */
[----:B----4-:R-:W-:-:S08]  /*0d70*/  DFMA R24, R22, R24, R12 ;  /* 0x000000181618722b */ /* 0x010fd0000000000c */
[----:B---3--:R-:W-:-:S11]  /*0d80*/  DFMA R24, R28, R26, R24 ;  /* 0x0000001a1c18722b */ /* 0x008fd60000000018 */
.L_x_12:
[----:B------:R-:W-:Y:S05]  /*0d90*/  @!P0 BRA `(.L_x_9) ;  /* 0x0000000000d48947 */ /* 0x000fea0003800000 */
[----:B------:R-:W-:-:S04]  /*0da0*/  LOP3.LUT R0, R5, 0xffff, RZ, 0xc0, !PT ;  /* 0x0000ffff05007812 */ /* 0x000fc800078ec0ff */
[C---:B------:R-:W-:Y:S02]  /*0db0*/  LOP3.LUT R7, R0.reuse, 0x7, RZ, 0xc0, !PT ;  /* 0x0000000700077812 */ /* 0x040fe400078ec0ff */
[----:B------:R-:W-:-:S03]  /*0dc0*/  LOP3.LUT R0, R0, 0x3, RZ, 0xc0, !PT ;  /* 0x0000000300007812 */ /* 0x000fc600078ec0ff */
[----:B------:R-:W-:Y:S01]  /*0dd0*/  VIADD R7, R7, 0xffffffff ;  /* 0xffffffff07077836 */ /* 0x000fe20000000000 */
[----:B------:R-:W-:-:S04]  /*0de0*/  ISETP.NE.AND P0, PT, R0, RZ, PT ;  /* 0x000000ff0000720c */ /* 0x000fc80003f05270 */
[----:B------:R-:W-:-:S13]  /*0df0*/  ISETP.GE.U32.AND P1, PT, R7, 0x3, PT ;  /* 0x000000030700780c */ /* 0x000fda0003f26070 */
[----:B------:R-:W-:Y:S05]  /*0e00*/  @!P1 BRA `(.L_x_13) ;  /* 0x00000000005c9947 */ /* 0x000fea0003800000 */
[----:B------:R-:W0:Y:S01]  /*0e10*/  LDC.64 R10, c[0x0][0x388] ;  /* 0x0000e200ff0a7b82 */ /* 0x000e220000000a00 */
[C---:B------:R-:W-:Y:S01]  /*0e20*/  IMAD.IADD R7, R2.reuse, 0x1, R3 ;  /* 0x0000000102077824 */ /* 0x040fe200078e0203 */
[----:B------:R-:W-:-:S06]  /*0e30*/  IADD3 R14, P1, PT, R2, R3, RZ ;  /* 0x00000003020e7210 */ /* 0x000fcc0007f3e0ff */
[----:B---3--:R-:W1:Y:S08]  /*0e40*/  LDC.64 R26, c[0x0][0x3a0] ;  /* 0x0000e800ff1a7b82 */ /* 0x008e700000000a00 */
[----:B--2---:R-:W2:Y:S01]  /*0e50*/  LDC.64 R8, c[0x0][0x388] ;  /* 0x0000e200ff087b82 */ /* 0x004ea20000000a00 */
[----:B0-----:R-:W-:-:S04]  /*0e60*/  IMAD.WIDE.U32 R10, R7, 0x8, R10 ;  /* 0x00000008070a7825 */ /* 0x001fc800078e000a */
[----:B------:R-:W-:Y:S02]  /*0e70*/  IMAD.X R7, RZ, RZ, RZ, P1 ;  /* 0x000000ffff077224 */ /* 0x000fe400008e06ff */
[----:B------:R-:W3:Y:S01]  /*0e80*/  LDG.E.64 R10, desc[UR10][R10.64] ;  /* 0x0000000a0a0a7981 */ /* 0x000ee2000c1e1b00 */
[----:B-1----:R-:W-:-:S05]  /*0e90*/  IMAD.WIDE.U32 R26, R3, 0x8, R26 ;  /* 0x00000008031a7825 */ /* 0x002fca00078e001a */
[----:B------:R-:W3:Y:S01]  /*0ea0*/  LDG.E.64 R12, desc[UR10][R26.64] ;  /* 0x0000000a1a0c7981 */ /* 0x000ee2000c1e1b00 */
[----:B--2---:R-:W-:-:S03]  /*0eb0*/  LEA R8, P1, R14, R8, 0x3 ;  /* 0x000000080e087211 */ /* 0x004fc600078218ff */
[----:B------:R-:W2:Y:S01]  /*0ec0*/  LDG.E.64 R18, desc[UR10][R26.64+0x10] ;  /* 0x0000100a1a127981 */ /* 0x000ea2000c1e1b00 */
[----:B------:R-:W-:-:S03]  /*0ed0*/  LEA.HI.X R9, R14, R9, R7, 0x3, P1 ;  /* 0x000000090e097211 */ /* 0x000fc600008f1c07 */
[----:B------:R-:W4:Y:S04]  /*0ee0*/  LDG.E.64 R22, desc[UR10][R26.64+0x18] ;  /* 0x0000180a1a167981 */ /* 0x000f28000c1e1b00 */
[----:B------:R-:W5:Y:S04]  /*0ef0*/  LDG.E.64 R14, desc[UR10][R26.64+0x8] ;  /* 0x0000080a1a0e7981 */ /* 0x000f68000c1e1b00 */
[----:B------:R-:W5:Y:S04]  /*0f00*/  LDG.E.64 R16, desc[UR10][R8.64+0x8] ;  /* 0x0000080a08107981 */ /* 0x000f68000c1e1b00 */
[----:B------:R-:W2:Y:S04]  /*0f10*/  LDG.E.64 R20, desc[UR10][R8.64+0x10] ;  /* 0x0000100a08147981 */ /* 0x000ea8000c1e1b00 */
[----:B------:R-:W4:Y:S01]  /*0f20*/  LDG.E.64 R28, desc[UR10][R8.64+0x18] ;  /* 0x0000180a081c7981 */ /* 0x000f22000c1e1b00 */
[----:B------:R-:W-:Y:S01]  /*0f30*/  VIADD R3, R3, 0x4 ;  /* 0x0000000403037836 */ /* 0x000fe20000000000 */
[----:B---3--:R-:W-:-:S08]  /*0f40*/  DFMA R12, R10, R12, R24 ;  /* 0x0000000c0a0c722b */ /* 0x008fd00000000018 */
[----:B-----5:R-:W-:-:S08]  /*0f50*/  DFMA R12, R16, R14, R12 ;  /* 0x0000000e100c722b */ /* 0x020fd0000000000c */
[----:B--2---:R-:W-:-:S08]  /*0f60*/  DFMA R12, R20, R18, R12 ;  /* 0x00000012140c722b */ /* 0x004fd0000000000c */
[----:B----4-:R-:W-:-:S11]  /*0f70*/  DFMA R24, R28, R22, R12 ;  /* 0x000000161c18722b */ /* 0x010fd6000000000c */
.L_x_13:
[----:B------:R-:W-:Y:S05]  /*0f80*/  @!P0 BRA `(.L_x_9) ;  /* 0x0000000000588947 */ /* 0x000fea0003800000 */
[----:B------:R-:W0:Y:S01]  /*0f90*/  LDC.64 R10, c[0x0][0x388] ;  /* 0x0000e200ff0a7b82 */ /* 0x000e220000000a00 */
[----:B------:R-:W-:-:S07]  /*0fa0*/  IMAD.IADD R7, R2, 0x1, R3 ;  /* 0x0000000102077824 */ /* 0x000fce00078e0203 */
[----:B--2---:R-:W1:Y:S01]  /*0fb0*/  LDC.64 R8, c[0x0][0x3a0] ;  /* 0x0000e800ff087b82 */ /* 0x004e620000000a00 */
[----:B0-----:R-:W-:-:S06]  /*0fc0*/  IMAD.WIDE.U32 R10, R7, 0x8, R10 ;  /* 0x00000008070a7825 */ /* 0x001fcc00078e000a */
[----:B------:R-:W2:Y:S01]  /*0fd0*/  LDG.E.64 R10, desc[UR10][R10.64] ;  /* 0x0000000a0a0a7981 */ /* 0x000ea2000c1e1b00 */
[----:B-1----:R-:W-:-:S05]  /*0fe0*/  IMAD.WIDE.U32 R8, R3, 0x8, R8 ;  /* 0x0000000803087825 */ /* 0x002fca00078e0008 */
[----:B------:R-:W2:Y:S01]  /*0ff0*/  LDG.E.64 R12, desc[UR10][R8.64] ;  /* 0x0000000a080c7981 */ /* 0x000ea2000c1e1b00 */
[----:B------:R-:W-:Y:S01]  /*1000*/  ISETP.NE.AND P0, PT, R0, 0x1, PT ;  /* 0x000000010000780c */ /* 0x000fe20003f05270 */
[----:B--2---:R-:W-:-:S12]  /*1010*/  DFMA R24, R10, R12, R24 ;  /* 0x0000000c0a18722b */ /* 0x004fd80000000018 */
[----:B------:R-:W-:Y:S05]  /*1020*/  @!P0 BRA `(.L_x_9) ;  /* 0x0000000000308947 */ /* 0x000fea0003800000 */
[----:B------:R-:W0:Y:S01]  /*1030*/  LDC.64 R16, c[0x0][0x388] ;  /* 0x0000e200ff107b82 */ /* 0x000e220000000a00 */
[----:B------:R-:W-:Y:S01]  /*1040*/  IADD3 R2, P0, PT, R2, R3, RZ ;  /* 0x0000000302027210 */ /* 0x000fe20007f1e0ff */
[----:B------:R-:W2:Y:S03]  /*1050*/  LDG.E.64 R10, desc[UR10][R8.64+0x8] ;  /* 0x0000080a080a7981 */ /* 0x000ea6000c1e1b00 */
[----:B------:R-:W-:Y:S02]  /*1060*/  IADD3.X R3, PT, PT, RZ, RZ, RZ, P0, !PT ;  /* 0x000000ffff037210 */ /* 0x000fe400007fe4ff */
[----:B------:R-:W-:-:S13]  /*1070*/  ISETP.NE.AND P0, PT, R0, 0x2, PT ;  /* 0x000000020000780c */ /* 0x000fda0003f05270 */
[----:B------:R-:W4:Y:S01]  /*1080*/  @P0 LDG.E.64 R14, desc[UR10][R8.64+0x10] ;  /* 0x0000100a080e0981 */ /* 0x000f22000c1e1b00 */
[----:B0-----:R-:W-:-:S04]  /*1090*/  LEA R16, P1, R2, R16, 0x3 ;  /* 0x0000001002107211 */ /* 0x001fc800078218ff */
[----:B------:R-:W-:-:S05]  /*10a0*/  LEA.HI.X R17, R2, R17, R3, 0x3, P1 ;  /* 0x0000001102117211 */ /* 0x000fca00008f1c03 */
[----:B------:R-:W2:Y:S04]  /*10b0*/  LDG.E.64 R2, desc[UR10][R16.64+0x8] ;  /* 0x0000080a10027981 */ /* 0x000ea8000c1e1b00 */
[----:B------:R-:W4:Y:S01]  /*10c0*/  @P0 LDG.E.64 R12, desc[UR10][R16.64+0x10] ;  /* 0x0000100a100c0981 */ /* 0x000f22000c1e1b00 */
[----:B--2---:R-:W-:-:S08]  /*10d0*/  DFMA R24, R2, R10, R24 ;  /* 0x0000000a0218722b */ /* 0x004fd00000000018 */
[----:B----4-:R-:W-:-:S11]  /*10e0*/  @P0 DFMA R24, R12, R14, R24 ;  /* 0x0000000e0c18022b */ /* 0x010fd60000000018 */
.L_x_9:
[----:B------:R-:W0:Y:S08]  /*10f0*/  LDC R3, c[0x0][0x390] ;  /* 0x0000e400ff037b82 */ /* 0x000e300000000800 */
[----:B--2---:R-:W1:Y:S01]  /*1100*/  LDC.64 R8, c[0x0][0x388] ;  /* 0x0000e200ff087b82 */ /* 0x004e620000000a00 */
[----:B0-----:R-:W-:-:S04]  /*1110*/  IMAD R3, R6, R3, R6 ;  /* 0x0000000306037224 */ /* 0x001fc800078e0206 */
[----:B-1----:R-:W-:-:S03]  /*1120*/  IMAD.WIDE.U32 R8, R3, 0x8, R8 ;  /* 0x0000000803087825 */ /* 0x002fc600078e0008 */
[----:B------:R-:W0:Y:S03]  /*1130*/  LDC.64 R2, c[0x0][0x398] ;  /* 0x0000e600ff027b82 */ /* 0x000e260000000a00 */
[----:B------:R-:W2:Y:S01]  /*1140*/  LDG.E.64 R8, desc[UR10][R8.64] ;  /* 0x0000000a08087981 */ /* 0x000ea2000c1e1b00 */
[----:B0-----:R-:W-:-:S06]  /*1150*/  IMAD.WIDE.U32 R2, R6, 0x8, R2 ;  /* 0x0000000806027825 */ /* 0x001fcc00078e0002 */
[----:B------:R-:W4:Y:S01]  /*1160*/  LDG.E.64 R2, desc[UR10][R2.64] ;  /* 0x0000000a02027981 */ /* 0x000f22000c1e1b00 */
[----:B------:R-:W-:Y:S01]  /*1170*/  IMAD.MOV.U32 R10, RZ, RZ, 0x1 ;  /* 0x00000001ff0a7424 */ /* 0x000fe200078e00ff */
[----:B--2---:R-:W0:Y:S05]  /*1180*/  MUFU.RCP64H R11, R9 ;  /* 0x00000009000b7308 */ /* 0x004e2a0000001800 */
[----:B0-----:R-:W-:-:S08]  /*1190*/  DFMA R12, -R8, R10, 1 ;  /* 0x3ff00000080c742b */ /* 0x001fd0000000010a */
[----:B------:R-:W-:Y:S02]  /*11a0*/  DFMA R12, R12, R12, R12 ;  /* 0x0000000c0c0c722b */ /* 0x000fe4000000000c */
[----:B----4-:R-:W-:-:S06]  /*11b0*/  DADD R24, R2, -R24 ;  /* 0x0000000002187229 */ /* 0x010fcc0000000818 */
[----:B------:R-:W-:-:S04]  /*11c0*/  DFMA R12, R10, R12, R10 ;  /* 0x0000000c0a0c722b */ /* 0x000fc8000000000a */
[----:B------:R-:W-:-:S04]  /*11d0*/  FSETP.GEU.AND P1, PT, |R25|, 6.5827683646048100446e-37, PT ;  /* 0x036000001900780b */ /* 0x000fc80003f2e200 */
[----:B------:R-:W-:-:S08]  /*11e0*/  DFMA R10, -R8, R12, 1 ;  /* 0x3ff00000080a742b */ /* 0x000fd0000000010c */
[----:B------:R-:W-:-:S08]  /*11f0*/  DFMA R10, R12, R10, R12 ;  /* 0x0000000a0c0a722b */ /* 0x000fd0000000000c */
[----:B------:R-:W-:-:S08]  /*1200*/  DMUL R12, R24, R10 ;  /* 0x0000000a180c7228 */ /* 0x000fd00000000000 */
[----:B------:R-:W-:-:S08]  /*1210*/  DFMA R14, -R8, R12, R24 ;  /* 0x0000000c080e722b */ /* 0x000fd00000000118 */
[----:B------:R-:W-:-:S10]  /*1220*/  DFMA R2, R10, R14, R12 ;  /* 0x0000000e0a02722b */ /* 0x000fd4000000000c */
[----:B------:R-:W-:-:S05]  /*1230*/  FFMA R0, RZ, R9, R3 ;  /* 0x00000009ff007223 */ /* 0x000fca0000000003 */
[----:B------:R-:W-:-:S13]  /*1240*/  FSETP.GT.AND P0, PT, |R0|, 1.469367938527859385e-39, PT ;  /* 0x001000000000780b */ /* 0x000fda0003f04200 */
[----:B------:R-:W-:Y:S05]  /*1250*/  @P0 BRA P1, `(.L_x_14) ;  /* 0x0000000000180947 */ /* 0x000fea0000800000 */
[----:B------:R-:W-:Y:S01]  /*1260*/  IMAD.MOV.U32 R12, RZ, RZ, R24 ;  /* 0x000000ffff0c7224 */ /* 0x000fe200078e0018 */
[----:B------:R-:W-:Y:S01]  /*1270*/  MOV R0, 0x12a0 ;  /* 0x000012a000007802 */ /* 0x000fe20000000f00 */
[----:B------:R-:W-:-:S07]  /*1280*/  IMAD.MOV.U32 R13, RZ, RZ, R25 ;  /* 0x000000ffff0d7224 */ /* 0x000fce00078e0019 */
[----:B---3--:R-:W-:Y:S05]  /*1290*/  CALL.REL.NOINC `($__internal_0_$__cuda_sm20_div_rn_f64_full) ;  /* 0x0000000c00787944 */ /* 0x008fea0003c00000 */
[----:B------:R-:W-:Y:S02]  /*12a0*/  IMAD.MOV.U32 R2, RZ, RZ, R8 ;  /* 0x000000ffff027224 */ /* 0x000fe400078e0008 */
[----:B------:R-:W-:-:S07]  /*12b0*/  IMAD.MOV.U32 R3, RZ, RZ, R9 ;  /* 0x000000ffff037224 */ /* 0x000fce00078e0009 */
.L_x_14:
[----:B------:R-:W0:Y:S01]  /*12c0*/  LDC.64 R8, c[0x0][0x3a0] ;  /* 0x0000e800ff087b82 */ /* 0x000e220000000a00 */
[----:B------:R-:W1:Y:S01]  /*12d0*/  LDCU UR4, c[0x0][0x390] ;  /* 0x00007200ff0477ac */ /* 0x000e620008000800 */
[----:B------:R-:W-:Y:S01]  /*12e0*/  IADD3 R4, PT, PT, R4, 0x1, RZ ;  /* 0x0000000104047810 */ /* 0x000fe20007ffe0ff */
[----:B------:R-:W-:Y:S02]  /*12f0*/  VIADD R5, R5, 0x1 ;  /* 0x0000000105057836 */ /* 0x000fe40000000000 */
[----:B0-----:R-:W-:-:S04]  /*1300*/  IMAD.WIDE.U32 R8, R6, 0x8, R8 ;  /* 0x0000000806087825 */ /* 0x001fc800078e0008 */
[----:B------:R-:W-:Y:S01]  /*1310*/  VIADD R6, R6, 0x1 ;  /* 0x0000000106067836 */ /* 0x000fe20000000000 */
[----:B------:R0:W-:Y:S04]  /*1320*/  STG.E.64 desc[UR10][R8.64], R2 ;  /* 0x0000000208007986 */ /* 0x0001e8000c101b0a */
[----:B-1----:R-:W-:-:S13]  /*1330*/  ISETP.NE.AND P0, PT, R6, UR4, PT ;  /* 0x0000000406007c0c */ /* 0x002fda000bf05270 */
[----:B0-----:R-:W-:Y:S05]  /*1340*/  @P0 BRA `(.L_x_15) ;  /* 0xfffffff000d80947 */ /* 0x001fea000383ffff */
[----:B------:R-:W0:Y:S01]  /*1350*/  LDCU.64 UR8, c[0x0][0x380] ;  /* 0x00007000ff0877ac */ /* 0x000e220008000a00 */
[----:B------:R-:W-:Y:S02]  /*1360*/  PRMT R7, RZ, 0x7610, R7 ;  /* 0x00007610ff077816 */ /* 0x000fe40000000007 */
[----:B------:R-:W-:Y:S01]  /*1370*/  PRMT R6, RZ, 0x7610, R6 ;  /* 0x00007610ff067816 */ /* 0x000fe20000000006 */
[----:B------:R-:W1:Y:S01]  /*1380*/  LDCU.64 UR6, c[0x0][0x3a8] ;  /* 0x00007500ff0677ac */ /* 0x000e620008000a00 */
[----:B------:R-:W2:Y:S01]  /*1390*/  LDCU UR4, c[0x0][0x390] ;  /* 0x00007200ff0477ac */ /* 0x000ea20008000800 */
[----:B0-----:R-:W-:Y:S02]  /*13a0*/  UIADD3 UR8, UP0, UPT, UR8, 0x40, URZ ;  /* 0x0000004008087890 */ /* 0x001fe4000ff1e0ff */
[----:B-1----:R-:W-:Y:S02]  /*13b0*/  UIADD3 UR6, UP1, UPT, UR6, 0x40, URZ ;  /* 0x0000004006067890 */ /* 0x002fe4000ff3e0ff */
[----:B------:R-:W-:Y:S01]  /*13c0*/  UIADD3.X UR9, UPT, UPT, URZ, UR9, URZ, UP0, !UPT ;  /* 0x00000009ff097290 */ /* 0x000fe200087fe4ff */
[----:B--2---:R-:W-:Y:S01]  /*13d0*/  IMAD.U32 R5, RZ, RZ, UR4 ;  /* 0x00000004ff057e24 */ /* 0x004fe2000f8e00ff */
[----:B------:R-:W-:Y:S01]  /*13e0*/  UIADD3.X UR7, UPT, UPT, URZ, UR7, URZ, UP1, !UPT ;  /* 0x00000007ff077290 */ /* 0x000fe20008ffe4ff */
[----:B------:R-:W-:-:S11]  /*13f0*/  UMOV UR4, URZ ;  /* 0x000000ff00047c82 */ /* 0x000fd60008000000 */
.L_x_22:
[----:B0-----:R-:W0:Y:S01]  /*1400*/  LDCU UR12, c[0x0][0x390] ;  /* 0x00007200ff0c77ac */ /* 0x001e220008000800 */
[C---:B------:R-:W-:Y:S01]  /*1410*/  VIADD R0, R5.reuse, 0xffffffff ;  /* 0xffffffff05007836 */ /* 0x040fe20000000000 */
[----:B------:R-:W-:Y:S01]  /*1420*/  CS2R R22, SRZ ;  /* 0x0000000000167805 */ /* 0x000fe2000001ff00 */
[----:B------:R-:W-:Y:S01]  /*1430*/  IMAD.MOV.U32 R4, RZ, RZ, R5 ;  /* 0x000000ffff047224 */ /* 0x000fe200078e0005 */
[----:B0-----:R-:W-:Y:S01]  /*1440*/  ISETP.GE.AND P0, PT, R5, UR12, PT ;  /* 0x0000000c05007c0c */ /* 0x001fe2000bf06270 */
[----:B------:R-:W-:-:S12]  /*1450*/  IMAD.MOV.U32 R5, RZ, RZ, R0 ;  /* 0x000000ffff057224 */ /* 0x000fd800078e0000 */
[----:B------:R-:W-:Y:S05]  /*1460*/  @P0 BRA `(.L_x_16) ;  /* 0x0000000800600947 */ /* 0x000fea0003800000 */
[----:B------:R-:W-:Y:S01]  /*1470*/  UIADD3 UR5, UPT, UPT, UR4, -0x1, URZ ;  /* 0xffffffff04057890 */ /* 0x000fe2000fffe0ff */
[----:B------:R-:W-:Y:S01]  /*1480*/  IMAD.MOV.U32 R28, RZ, RZ, R4 ;  /* 0x000000ffff1c7224 */ /* 0x000fe200078e0004 */
[----:B------:R-:W-:Y:S02]  /*1490*/  CS2R R22, SRZ ;  /* 0x0000000000167805 */ /* 0x000fe4000001ff00 */
[----:B------:R-:W-:-:S09]  /*14a0*/  UISETP.GE.U32.AND UP0, UPT, UR5, 0xf, UPT ;  /* 0x0000000f0500788c */ /* 0x000fd2000bf06070 */
[----:B------:R-:W-:Y:S05]  /*14b0*/  BRA.U !UP0, `(.L_x_17) ;  /* 0x0000000508087547 */ /* 0x000fea000b800000 */
[----:B------:R-:W-:Y:S01]  /*14c0*/  MOV R2, UR6 ;  /* 0x0000000600027c02 */ /* 0x000fe20008000f00 */
[----:B------:R-:W-:Y:S01]  /*14d0*/  IMAD.U32 R3, RZ, RZ, UR7 ;  /* 0x00000007ff037e24 */ /* 0x000fe2000f8e00ff */
[----:B------:R-:W-:Y:S01]  /*14e0*/  ULOP3.LUT UR5, UR4, 0xfffffff0, URZ, 0xc0, !UPT ;  /* 0xfffffff004057892 */ /* 0x000fe2000f8ec0ff */
[----:B------:R-:W-:Y:S01]  /*14f0*/  IMAD R0, R5, UR12, R4 ;  /* 0x0000000c05007c24 */ /* 0x000fe2000f8e0204 */
[----:B------:R-:W-:Y:S01]  /*1500*/  CS2R R22, SRZ ;  /* 0x0000000000167805 */ /* 0x000fe2000001ff00 */
[----:B------:R-:W-:Y:S01]  /*1510*/  IMAD.WIDE.U32 R2, R4, 0x8, R2 ;  /* 0x0000000804027825 */ /* 0x000fe200078e0002 */
[----:B------:R-:W-:-:S03]  /*1520*/  UIADD3 UR5, UPT, UPT, -UR5, URZ, URZ ;  /* 0x000000ff05057290 */ /* 0x000fc6000fffe1ff */
[----:B------:R-:W-:-:S09]  /*1530*/  IMAD.MOV.U32 R28, RZ, RZ, R4 ;  /* 0x000000ffff1c7224 */ /* 0x000fd200078e0004 */
.L_x_18:
[----:B------:R-:W-:Y:S01]  /*1540*/  IMAD.U32 R26, RZ, RZ, UR8 ;  /* 0x00000008ff1a7e24 */ /* 0x000fe2000f8e00ff */
[----:B------:R-:W2:Y:S01]  /*1550*/  LDG.E.64 R16, desc[UR10][R2.64+-0x40] ;  /* 0xffffc00a02107981 */ /* 0x000ea2000c1e1b00 */
[----:B---3--:R-:W-:-:S03]  /*1560*/  IMAD.U32 R27, RZ, RZ, UR9 ;  /* 0x00000009ff1b7e24 */ /* 0x008fc6000f8e00ff */
[----:B------:R-:W3:Y:S01]  /*1570*/  LDG.E.64 R14, desc[UR10][R2.64+-0x38] ;  /* 0xffffc80a020e7981 */ /* 0x000ee2000c1e1b00 */
[----:B------:R-:W-:-:S03]  /*1580*/  IMAD.WIDE R26, R0, 0x8, R26 ;  /* 0x00000008001a7825 */ /* 0x000fc600078e021a */
[----:B------:R-:W4:Y:S04]  /*1590*/  LDG.E.64 R20, desc[UR10][R2.64+-0x30] ;  /* 0xffffd00a02147981 */ /* 0x000f28000c1e1b00 */
[----:B------:R-:W2:Y:S04]  /*15a0*/  LDG.E.64 R8, desc[UR10][R26.64+-0x40] ;  /* 0xffffc00a1a087981 */ /* 0x000ea8000c1e1b00 */
[----:B------:R-:W3:Y:S04]  /*15b0*/  LDG.E.64 R12, desc[UR10][R26.64+-0x38] ;  /* 0xffffc80a1a0c7981 */ /* 0x000ee8000c1e1b00 */
        /* <DEDUP_REMOVED lines=37> */
[----:B------:R0:W4:Y:S04]  /*1810*/  LDG.E.64 R18, desc[UR10][R2.64+0x30] ;  /* 0x0000300a02127981 */ /* 0x000128000c1e1b00 */
[----:B------:R-:W4:Y:S01]  /*1820*/  LDG.E.64 R20, desc[UR10][R26.64+0x30] ;  /* 0x0000300a1a147981 */ /* 0x000f22000c1e1b00 */
[----:B------:R-:W-:-:S04]  /*1830*/  UIADD3 UR5, UPT, UPT, UR5, 0x10, URZ ;  /* 0x0000001005057890 */ /* 0x000fc8000fffe0ff */
[----:B------:R-:W-:Y:S01]  /*1840*/  UISETP.NE.AND UP0, UPT, UR5, URZ, UPT ;  /* 0x000000ff0500728c */ /* 0x000fe2000bf05270 */
[----:B0-----:R-:W-:Y:S01]  /*1850*/  IADD3 R2, P0, PT, R2, 0x80, RZ ;  /* 0x0000008002027810 */ /* 0x001fe20007f1e0ff */
[----:B------:R-:W-:Y:S01]  /*1860*/  VIADD R28, R28, 0x10 ;  /* 0x000000101c1c7836 */ /* 0x000fe20000000000 */
[----:B------:R-:W-:-:S03]  /*1870*/  IADD3 R0, PT, PT, R0, 0x10, RZ ;  /* 0x0000001000007810 */ /* 0x000fc60007ffe0ff */
[----:B------:R-:W-:Y:S01]  /*1880*/  IMAD.X R3, RZ, RZ, R3, P0 ;  /* 0x000000ffff037224 */ /* 0x000fe200000e0603 */
[----:B-----5:R-:W-:-:S08]  /*1890*/  DFMA R8, R10, R8, R16 ;  /* 0x000000080a08722b */ /* 0x020fd00000000010 */
[----:B---3--:R-:W-:-:S08]  /*18a0*/  DFMA R8, R14, R12, R8 ;  /* 0x0000000c0e08722b */ /* 0x008fd00000000008 */
[----:B----4-:R-:W-:-:S08]  /*18b0*/  DFMA R8, R20, R18, R8 ;  /* 0x000000121408722b */ /* 0x010fd00000000008 */
[----:B--2---:R-:W-:Y:S01]  /*18c0*/  DFMA R22, R22, R24, R8 ;  /* 0x000000181616722b */ /* 0x004fe20000000008 */
[----:B------:R-:W-:Y:S10]  /*18d0*/  BRA.U UP0, `(.L_x_18) ;  /* 0xfffffffd00187547 */ /* 0x000ff4000b83ffff */
.L_x_17:
[----:B------:R-:W-:-:S09]  /*18e0*/  ULOP3.LUT UP0, URZ, UR4, 0xf, URZ, 0xc0, !UPT ;  /* 0x0000000f04ff7892 */ /* 0x000fd2000f80c0ff */
[----:B------:R-:W-:Y:S05]  /*18f0*/  BRA.U !UP0, `(.L_x_16) ;  /* 0x00000005083c7547 */ /* 0x000fea000b800000 */
[----:B------:R-:W-:-:S04]  /*1900*/  LOP3.LUT R2, R6, 0xf, RZ, 0xc0, !PT ;  /* 0x0000000f06027812 */ /* 0x000fc800078ec0ff */
[C---:B------:R-:W-:Y:S01]  /*1910*/  LOP3.LUT P1, RZ, R2.reuse, 0x7, RZ, 0xc0, !PT ;  /* 0x0000000702ff7812 */ /* 0x040fe2000782c0ff */
[----:B------:R-:W-:-:S05]  /*1920*/  VIADD R0, R2, 0xffffffff ;  /* 0xffffffff02007836 */ /* 0x000fca0000000000 */
[----:B------:R-:W-:-:S13]  /*1930*/  ISETP.GE.U32.AND P0, PT, R0, 0x7, PT ;  /* 0x000000070000780c */ /* 0x000fda0003f06070 */
[----:B------:R-:W-:Y:S05]  /*1940*/  @!P0 BRA `(.L_x_19) ;  /* 0x0000000000788947 */ /* 0x000fea0003800000 */
[----:B------:R-:W0:Y:S01]  /*1950*/  LDC.64 R8, c[0x0][0x380] ;  /* 0x0000e000ff087b82 */ /* 0x000e220000000a00 */
[----:B------:R-:W-:-:S07]  /*1960*/  IMAD R11, R5, UR12, R28 ;  /* 0x0000000c050b7c24 */ /* 0x000fce000f8e021c */
[----:B------:R-:W1:Y:S01]  /*1970*/  LDC.64 R2, c[0x0][0x3a8] ;  /* 0x0000ea00ff027b82 */ /* 0x000e620000000a00 */
[----:B0-----:R-:W-:-:S05]  /*1980*/  IMAD.WIDE R8, R11, 0x8, R8 ;  /* 0x000000080b087825 */ /* 0x001fca00078e0208 */
[----:B------:R-:W2:Y:S01]  /*1990*/  LDG.E.64 R18, desc[UR10][R8.64] ;  /* 0x0000000a08127981 */ /* 0x000ea2000c1e1b00 */
[----:B-1----:R-:W-:-:S03]  /*19a0*/  IMAD.WIDE.U32 R2, R28, 0x8, R2 ;  /* 0x000000081c027825 */ /* 0x002fc600078e0002 */
[----:B------:R-:W4:Y:S04]  /*19b0*/  LDG.E.64 R14, desc[UR10][R8.64+0x8] ;  /* 0x0000080a080e7981 */ /* 0x000f28000c1e1b00 */
[----:B------:R-:W2:Y:S04]  /*19c0*/  LDG.E.64 R20, desc[UR10][R2.64] ;  /* 0x0000000a02147981 */ /* 0x000ea8000c1e1b00 */
[----:B------:R-:W4:Y:S04]  /*19d0*/  LDG.E.64 R16, desc[UR10][R2.64+0x8] ;  /* 0x0000080a02107981 */ /* 0x000f28000c1e1b00 */
[----:B------:R-:W5:Y:S04]  /*19e0*/  LDG.E.64 R10, desc[UR10][R8.64+0x10] ;  /* 0x0000100a080a7981 */ /* 0x000f68000c1e1b00 */
[----:B------:R-:W5:Y:S04]  /*19f0*/  LDG.E.64 R12, desc[UR10][R2.64+0x10] ;  /* 0x0000100a020c7981 */ /* 0x000f68000c1e1b00 */
[----:B------:R-:W5:Y:S04]  /*1a00*/  LDG.E.64 R24, desc[UR10][R8.64+0x38] ;  /* 0x0000380a08187981 */ /* 0x000f68000c1e1b00 */
[----:B---3--:R-:W3:Y:S01]  /*1a10*/  LDG.E.64 R26, desc[UR10][R2.64+0x38] ;  /* 0x0000380a021a7981 */ /* 0x008ee2000c1e1b00 */
[----:B--2---:R-:W-:-:S03]  /*1a20*/  DFMA R22, R18, R20, R22 ;  /* 0x000000141216722b */ /* 0x004fc60000000016 */
[----:B------:R-:W2:Y:S04]  /*1a30*/  LDG.E.64 R18, desc[UR10][R8.64+0x18] ;  /* 0x0000180a08127981 */ /* 0x000ea8000c1e1b00 */
[----:B------:R-:W2:Y:S01]  /*1a40*/  LDG.E.64 R20, desc[UR10][R2.64+0x18] ;  /* 0x0000180a02147981 */ /* 0x000ea2000c1e1b00 */
        /* <DEDUP_REMOVED lines=9> */
[----:B----4-:R-:W-:-:S08]  /*1ae0*/  DFMA R14, R14, R16, R18 ;  /* 0x000000100e0e722b */ /* 0x010fd00000000012 */
[----:B-----5:R-:W-:Y:S01]  /*1af0*/  DFMA R10, R10, R12, R14 ;  /* 0x0000000c0a0a722b */ /* 0x020fe2000000000e */
[----:B------:R-:W-:-:S07]  /*1b00*/  VIADD R28, R28, 0x8 ;  /* 0x000000081c1c7836 */ /* 0x000fce0000000000 */
[----:B--2---:R-:W-:-:S08]  /*1b10*/  DFMA R22, R20, R22, R10 ;  /* 0x000000161416722b */ /* 0x004fd0000000000a */
[----:B---3--:R-:W-:-:S11]  /*1b20*/  DFMA R22, R24, R26, R22 ;  /* 0x0000001a1816722b */ /* 0x008fd60000000016 */
.L_x_19:
        /* <DEDUP_REMOVED lines=21> */
[----:B------:R-:W-:Y:S01]  /*1c80*/  VIADD R28, R28, 0x4 ;  /* 0x000000041c1c7836 */ /* 0x000fe20000000000 */
[----:B--2---:R-:W-:-:S08]  /*1c90*/  DFMA R8, R10, R8, R22 ;  /* 0x000000080a08722b */ /* 0x004fd00000000016 */
[----:B----4-:R-:W-:-:S08]  /*1ca0*/  DFMA R8, R14, R12, R8 ;  /* 0x0000000c0e08722b */ /* 0x010fd00000000008 */
[----:B-----5:R-:W-:-:S08]  /*1cb0*/  DFMA R8, R18, R16, R8 ;  /* 0x000000101208722b */ /* 0x020fd00000000008 */
[----:B---3--:R-:W-:-:S11]  /*1cc0*/  DFMA R22, R26, R20, R8 ;  /* 0x000000141a16722b */ /* 0x008fd60000000008 */
.L_x_20:
[----:B------:R-:W-:Y:S05]  /*1cd0*/  @!P1 BRA `(.L_x_16) ;  /* 0x0000000000449947 */ /* 0x000fea0003800000 */
[----:B------:R-:W0:Y:S01]  /*1ce0*/  LDC.64 R14, c[0x0][0x380] ;  /* 0x0000e000ff0e7b82 */ /* 0x000e220000000a00 */
[----:B------:R-:W-:-:S07]  /*1cf0*/  IMAD R3, R5, UR12, R28 ;  /* 0x0000000c05037c24 */ /* 0x000fce000f8e021c */
[----:B------:R-:W1:Y:S01]  /*1d00*/  LDC.64 R16, c[0x0][0x3a8] ;  /* 0x0000ea00ff107b82 */ /* 0x000e620000000a00 */
[----:B0-----:R-:W-:-:S05]  /*1d10*/  IMAD.WIDE R14, R3, 0x8, R14 ;  /* 0x00000008030e7825 */ /* 0x001fca00078e020e */
[----:B------:R-:W2:Y:S01]  /*1d20*/  LDG.E.64 R2, desc[UR10][R14.64] ;  /* 0x0000000a0e027981 */ /* 0x000ea2000c1e1b00 */
[----:B-1----:R-:W-:-:S05]  /*1d30*/  IMAD.WIDE.U32 R16, R28, 0x8, R16 ;  /* 0x000000081c107825 */ /* 0x002fca00078e0010 */
[----:B------:R-:W2:Y:S01]  /*1d40*/  LDG.E.64 R8, desc[UR10][R16.64] ;  /* 0x0000000a10087981 */ /* 0x000ea2000c1e1b00 */
[----:B------:R-:W-:Y:S01]  /*1d50*/  ISETP.NE.AND P0, PT, R0, 0x1, PT ;  /* 0x000000010000780c */ /* 0x000fe20003f05270 */
[----:B--2---:R-:W-:-:S12]  /*1d60*/  DFMA R22, R2, R8, R22 ;  /* 0x000000080216722b */ /* 0x004fd80000000016 */
[----:B------:R-:W-:Y:S05]  /*1d70*/  @!P0 BRA `(.L_x_16) ;  /* 0x00000000001c8947 */ /* 0x000fea0003800000 */
[----:B------:R-:W-:Y:S01]  /*1d80*/  ISETP.NE.AND P0, PT, R0, 0x2, PT ;  /* 0x000000020000780c */ /* 0x000fe20003f05270 */
[----:B------:R-:W2:Y:S04]  /*1d90*/  LDG.E.64 R2, desc[UR10][R14.64+0x8] ;  /* 0x0000080a0e027981 */ /* 0x000ea8000c1e1b00 */
[----:B------:R-:W2:Y:S08]  /*1da0*/  LDG.E.64 R8, desc[UR10][R16.64+0x8] ;  /* 0x0000080a10087981 */ /* 0x000eb0000c1e1b00 */
[----:B------:R-:W4:Y:S04]  /*1db0*/  @P0 LDG.E.64 R10, desc[UR10][R14.64+0x10] ;  /* 0x0000100a0e0a0981 */ /* 0x000f28000c1e1b00 */
[----:B------:R-:W4:Y:S01]  /*1dc0*/  @P0 LDG.E.64 R12, desc[UR10][R16.64+0x10] ;  /* 0x0000100a100c0981 */ /* 0x000f22000c1e1b00 */
[----:B--2---:R-:W-:-:S08]  /*1dd0*/  DFMA R22, R2, R8, R22 ;  /* 0x000000080216722b */ /* 0x004fd00000000016 */
[----:B----4-:R-:W-:-:S11]  /*1de0*/  @P0 DFMA R22, R10, R12, R22 ;  /* 0x0000000c0a16022b */ /* 0x010fd60000000016 */
.L_x_16:
[----:B------:R-:W0:Y:S01]  /*1df0*/  LDC.64 R8, c[0x0][0x380] ;  /* 0x0000e000ff087b82 */ /* 0x000e220000000a00 */
[----:B------:R-:W-:Y:S01]  /*1e00*/  IMAD R3, R5, UR12, RZ ;  /* 0x0000000c05037c24 */ /* 0x000fe2000f8e02ff */
[----:B------:R-:W-:-:S04]  /*1e10*/  SHF.R.S32.HI R0, RZ, 0x1f, R4 ;  /* 0x0000001fff007819 */ /* 0x000fc80000011404 */
[----:B------:R-:W-:-:S04]  /*1e20*/  IADD3 R2, P0, PT, R3, R4, RZ ;  /* 0x0000000403027210 */ /* 0x000fc80007f1e0ff */
[----:B------:R-:W-:Y:S02]  /*1e30*/  LEA.HI.X.SX32 R0, R3, R0, 0x1, P0 ;  /* 0x0000000003007211 */ /* 0x000fe400000f0eff */
[----:B0-----:R-:W-:-:S04]  /*1e40*/  LEA R8, P0, R2, R8, 0x3 ;  /* 0x0000000802087211 */ /* 0x001fc800078018ff */
[----:B------:R-:W-:Y:S02]  /*1e50*/  LEA.HI.X R9, R2, R9, R0, 0x3, P0 ;  /* 0x0000000902097211 */ /* 0x000fe400000f1c00 */
[----:B------:R-:W0:Y:S04]  /*1e60*/  LDC.64 R2, c[0x0][0x3a0] ;  /* 0x0000e800ff027b82 */ /* 0x000e280000000a00 */
        /* <DEDUP_REMOVED lines=19> */
[----:B------:R-:W-:Y:S02]  /*1fa0*/  MOV R13, R23 ;  /* 0x00000017000d7202 */ /* 0x000fe40000000f00 */
[----:B------:R-:W-:-:S07]  /*1fb0*/  MOV R0, 0x1fd0 ;  /* 0x00001fd000007802 */ /* 0x000fce0000000f00 */
[----:B---3--:R-:W-:Y:S05]  /*1fc0*/  CALL.REL.NOINC `($__internal_0_$__cuda_sm20_div_rn_f64_full) ;  /* 0x00000000002c7944 */ /* 0x008fea0003c00000 */
[----:B------:R-:W-:Y:S02]  /*1fd0*/  IMAD.MOV.U32 R2, RZ, RZ, R8 ;  /* 0x000000ffff027224 */ /* 0x000fe400078e0008 */
[----:B------:R-:W-:-:S07]  /*1fe0*/  IMAD.MOV.U32 R3, RZ, RZ, R9 ;  /* 0x000000ffff037224 */ /* 0x000fce00078e0009 */
.L_x_21:
[----:B------:R-:W0:Y:S01]  /*1ff0*/  LDC.64 R8, c[0x0][0x3a8] ;  /* 0x0000ea00ff087b82 */ /* 0x000e220000000a00 */
[----:B------:R-:W-:Y:S01]  /*2000*/  ISETP.GT.U32.AND P0, PT, R4, 0x1, PT ;  /* 0x000000010400780c */ /* 0x000fe20003f04070 */
[----:B------:R-:W-:Y:S01]  /*2010*/  UIADD3 UR4, UPT, UPT, UR4, 0x1, URZ ;  /* 0x0000000104047890 */ /* 0x000fe2000fffe0ff */
[----:B------:R-:W-:Y:S02]  /*2020*/  VIADD R6, R6, 0x1 ;  /* 0x0000000106067836 */ /* 0x000fe40000000000 */
[----:B------:R-:W-:Y:S02]  /*2030*/  VIADD R7, R7, 0x1 ;  /* 0x0000000107077836 */ /* 0x000fe40000000000 */
[----:B0-----:R-:W-:-:S05]  /*2040*/  IMAD.WIDE.U32 R8, R5, 0x8, R8 ;  /* 0x0000000805087825 */ /* 0x001fca00078e0008 */
[----:B------:R0:W-:Y:S02]  /*2050*/  STG.E.64 desc[UR10][R8.64], R2 ;  /* 0x0000000208007986 */ /* 0x0001e4000c101b0a */
[----:B------:R-:W-:Y:S05]  /*2060*/  @P0 BRA `(.L_x_22) ;  /* 0xfffffff000e40947 */ /* 0x000fea000383ffff */
[----:B------:R-:W-:Y:S05]  /*2070*/  EXIT ;  /* 0x000000000000794d */ /* 0x000fea0003800000 */
        .weak           $__internal_0_$__cuda_sm20_div_rn_f64_full
        .type           $__internal_0_$__cuda_sm20_div_rn_f64_full,@function
        .size           $__internal_0_$__cuda_sm20_div_rn_f64_full,(.L_x_135 - $__internal_0_$__cuda_sm20_div_rn_f64_full)
$__internal_0_$__cuda_sm20_div_rn_f64_full:
[C---:B------:R-:W-:Y:S01]  /*2080*/  FSETP.GEU.AND P0, PT, |R9|.reuse, 1.469367938527859385e-39, PT ;  /* 0x001000000900780b */ /* 0x040fe20003f0e200 */
[----:B------:R-:W-:Y:S01]  /*2090*/  IMAD.MOV.U32 R16, RZ, RZ, R8 ;  /* 0x000000ffff107224 */ /* 0x000fe200078e0008 */
[C---:B------:R-:W-:Y:S01]  /*20a0*/  LOP3.LUT R14, R9.reuse, 0x800fffff, RZ, 0xc0, !PT ;  /* 0x800fffff090e7812 */ /* 0x040fe200078ec0ff */
[----:B------:R-:W-:Y:S01]  /*20b0*/  IMAD.MOV.U32 R17, RZ, RZ, R9 ;  /* 0x000000ffff117224 */ /* 0x000fe200078e0009 */
[----:B------:R-:W-:Y:S01]  /*20c0*/  LOP3.LUT R9, R9, 0x7ff00000, RZ, 0xc0, !PT ;  /* 0x7ff0000009097812 */ /* 0x000fe200078ec0ff */
[----:B------:R-:W-:Y:S01]  /*20d0*/  IMAD.MOV.U32 R18, RZ, RZ, 0x1 ;  /* 0x00000001ff127424 */ /* 0x000fe200078e00ff */
[----:B------:R-:W-:Y:S01]  /*20e0*/  LOP3.LUT R15, R14, 0x3ff00000, RZ, 0xfc, !PT ;  /* 0x3ff000000e0f7812 */ /* 0x000fe200078efcff */
[----:B------:R-:W-:Y:S01]  /*20f0*/  IMAD.MOV.U32 R10, RZ, RZ, R12 ;  /* 0x000000ffff0a7224 */ /* 0x000fe200078e000c */
[----:B------:R-:W-:-:S05]  /*2100*/  MOV R14, R8 ;  /* 0x00000008000e7202 */ /* 0x000fca0000000f00 */
[----:B------:R-:W-:-:S06]  /*2110*/  @!P0 DMUL R14, R16, 8.98846567431157953865e+307 ;  /* 0x7fe00000100e8828 */ /* 0x000fcc0000000000 */
[----:B------:R-:W0:Y:S02]  /*2120*/  MUFU.RCP64H R19, R15 ;  /* 0x0000000f00137308 */ /* 0x000e240000001800 */
[----:B0-----:R-:W-:-:S08]  /*2130*/  DFMA R2, R18, -R14, 1 ;  /* 0x3ff000001202742b */ /* 0x001fd0000000080e */
[----:B------:R-:W-:-:S08]  /*2140*/  DFMA R2, R2, R2, R2 ;  /* 0x000000020202722b */ /* 0x000fd00000000002 */
[----:B------:R-:W-:Y:S01]  /*2150*/  DFMA R18, R18, R2, R18 ;  /* 0x000000021212722b */ /* 0x000fe20000000012 */
[----:B------:R-:W-:Y:S01]  /*2160*/  LOP3.LUT R2, R13, 0x7ff00000, RZ, 0xc0, !PT ;  /* 0x7ff000000d027812 */ /* 0x000fe200078ec0ff */
[----:B------:R-:W-:-:S03]  /*2170*/  IMAD.MOV.U32 R3, RZ, RZ, 0x1ca00000 ;  /* 0x1ca00000ff037424 */ /* 0x000fc600078e00ff */
[----:B------:R-:W-:Y:S01]  /*2180*/  ISETP.GE.U32.AND P1, PT, R2, R9, PT ;  /* 0x000000090200720c */ /* 0x000fe20003f26070 */
[----:B------:R-:W-:Y:S02]  /*2190*/  IMAD.MOV.U32 R22, RZ, RZ, R2 ;  /* 0x000000ffff167224 */ /* 0x000fe400078e0002 */
[----:B------:R-:W-:Y:S01]  /*21a0*/  DFMA R20, R18, -R14, 1 ;  /* 0x3ff000001214742b */ /* 0x000fe2000000080e */
[----:B------:R-:W-:Y:S02]  /*21b0*/  SEL R11, R3, 0x63400000, !P1 ;  /* 0x63400000030b7807 */ /* 0x000fe40004800000 */
[----:B------:R-:W-:Y:S02]  /*21c0*/  FSETP.GEU.AND P1, PT, |R13|, 1.469367938527859385e-39, PT ;  /* 0x001000000d00780b */ /* 0x000fe40003f2e200 */
[----:B------:R-:W-:-:S03]  /*21d0*/  LOP3.LUT R11, R11, 0x800fffff, R13, 0xf8, !PT ;  /* 0x800fffff0b0b7812 */ /* 0x000fc600078ef80d */
[----:B------:R-:W-:-:S08]  /*21e0*/  DFMA R18, R18, R20, R18 ;  /* 0x000000141212722b */ /* 0x000fd00000000012 */
[----:B------:R-:W-:Y:S05]  /*21f0*/  @P1 BRA `(.L_x_23) ;  /* 0x0000000000201947 */ /* 0x000fea0003800000 */
[----:B------:R-:W-:Y:S01]  /*2200*/  LOP3.LUT R21, R17, 0x7ff00000, RZ, 0xc0, !PT ;  /* 0x7ff0000011157812 */ /* 0x000fe200078ec0ff */
[----:B------:R-:W-:-:S03]  /*2210*/  IMAD.MOV.U32 R20, RZ, RZ, RZ ;  /* 0x000000ffff147224 */ /* 0x000fc600078e00ff */
[----:B------:R-:W-:-:S04]  /*2220*/  ISETP.GE.U32.AND P1, PT, R2, R21, PT ;  /* 0x000000150200720c */ /* 0x000fc80003f26070 */
[----:B------:R-:W-:-:S04]  /*2230*/  SEL R21, R3, 0x63400000, !P1 ;  /* 0x6340000003157807 */ /* 0x000fc80004800000 */
[----:B------:R-:W-:-:S04]  /*2240*/  LOP3.LUT R21, R21, 0x80000000, R13, 0xf8, !PT ;  /* 0x8000000015157812 */ /* 0x000fc800078ef80d */
[----:B------:R-:W-:-:S06]  /*2250*/  LOP3.LUT R21, R21, 0x100000, RZ, 0xfc, !PT ;  /* 0x0010000015157812 */ /* 0x000fcc00078efcff */
[----:B------:R-:W-:-:S10]  /*2260*/  DFMA R10, R10, 2, -R20 ;  /* 0x400000000a0a782b */ /* 0x000fd40000000814 */
[----:B------:R-:W-:-:S07]  /*2270*/  LOP3.LUT R22, R11, 0x7ff00000, RZ, 0xc0, !PT ;  /* 0x7ff000000b167812 */ /* 0x000fce00078ec0ff */
.L_x_23:
[----:B------:R-:W-:Y:S01]  /*2280*/  IMAD.MOV.U32 R23, RZ, RZ, R9 ;  /* 0x000000ffff177224 */ /* 0x000fe200078e0009 */
[----:B------:R-:W-:Y:S01]  /*2290*/  @!P0 LOP3.LUT R23, R15, 0x7ff00000, RZ, 0xc0, !PT ;  /* 0x7ff000000f178812 */ /* 0x000fe200078ec0ff */
[----:B------:R-:W-:Y:S01]  /*22a0*/  DMUL R20, R18, R10 ;  /* 0x0000000a12147228 */ /* 0x000fe20000000000 */
[----:B------:R-:W-:-:S03]  /*22b0*/  IADD3 R24, PT, PT, R22, -0x1, RZ ;  /* 0xffffffff16187810 */ /* 0x000fc60007ffe0ff */
[----:B------:R-:W-:Y:S01]  /*22c0*/  VIADD R25, R23, 0xffffffff ;  /* 0xffffffff17197836 */ /* 0x000fe20000000000 */
[----:B------:R-:W-:-:S03]  /*22d0*/  ISETP.GT.U32.AND P0, PT, R24, 0x7feffffe, PT ;  /* 0x7feffffe1800780c */ /* 0x000fc60003f04070 */
[----:B------:R-:W-:Y:S01]  /*22e0*/  DFMA R8, R20, -R14, R10 ;  /* 0x8000000e1408722b */ /* 0x000fe2000000000a */
[----:B------:R-:W-:-:S07]  /*22f0*/  ISETP.GT.U32.OR P0, PT, R25, 0x7feffffe, P0 ;  /* 0x7feffffe1900780c */ /* 0x000fce0000704470 */
[----:B------:R-:W-:-:S06]  /*2300*/  DFMA R8, R18, R8, R20 ;  /* 0x000000081208722b */ /* 0x000fcc0000000014 */
[----:B------:R-:W-:Y:S05]  /*2310*/  @P0 BRA `(.L_x_24) ;  /* 0x00000000006c0947 */ /* 0x000fea0003800000 */
[----:B------:R-:W-:-:S04]  /*2320*/  LOP3.LUT R13, R17, 0x7ff00000, RZ, 0xc0, !PT ;  /* 0x7ff00000110d7812 */ /* 0x000fc800078ec0ff */
[CC--:B------:R-:W-:Y:S02]  /*2330*/  VIADDMNMX R12, R2.reuse, -R13.reuse, 0xb9600000, !PT ;  /* 0xb9600000020c7446 */ /* 0x0c0fe4000780090d */
[----:B------:R-:W-:Y:S02]  /*2340*/  ISETP.GE.U32.AND P0, PT, R2, R13, PT ;  /* 0x0000000d0200720c */ /* 0x000fe40003f06070 */
[----:B------:R-:W-:Y:S02]  /*2350*/  VIMNMX R12, PT, PT, R12, 0x46a00000, PT ;  /* 0x46a000000c0c7848 */ /* 0x000fe40003fe0100 */
[----:B------:R-:W-:-:S05]  /*2360*/  SEL R3, R3, 0x63400000, !P0 ;  /* 0x6340000003037807 */ /* 0x000fca0004000000 */
[----:B------:R-:W-:Y:S02]  /*2370*/  IMAD.IADD R18, R12, 0x1, -R3 ;  /* 0x000000010c127824 */ /* 0x000fe400078e0a03 */
[----:B------:R-:W-:Y:S02]  /*2380*/  IMAD.MOV.U32 R12, RZ, RZ, RZ ;  /* 0x000000ffff0c7224 */ /* 0x000fe400078e00ff */
[----:B------:R-:W-:-:S06]  /*2390*/  VIADD R13, R18, 0x7fe00000 ;  /* 0x7fe00000120d7836 */ /* 0x000fcc0000000000 */
[----:B------:R-:W-:-:S10]  /*23a0*/  DMUL R2, R8, R12 ;  /* 0x0000000c08027228 */ /* 0x000fd40000000000 */
[----:B------:R-:W-:-:S13]  /*23b0*/  FSETP.GTU.AND P0, PT, |R3|, 1.469367938527859385e-39, PT ;  /* 0x001000000300780b */ /* 0x000fda0003f0c200 */
[----:B------:R-:W-:Y:S05]  /*23c0*/  @P0 BRA `(.L_x_25) ;  /* 0x0000000000940947 */ /* 0x000fea0003800000 */
[----:B------:R-:W-:Y:S01]  /*23d0*/  DFMA R10, R8, -R14, R10 ;  /* 0x8000000e080a722b */ /* 0x000fe2000000000a */
[----:B------:R-:W-:-:S09]  /*23e0*/  IMAD.MOV.U32 R12, RZ, RZ, RZ ;  /* 0x000000ffff0c7224 */ /* 0x000fd200078e00ff */
[C---:B------:R-:W-:Y:S02]  /*23f0*/  FSETP.NEU.AND P0, PT, R11.reuse, RZ, PT ;  /* 0x000000ff0b00720b */ /* 0x040fe40003f0d000 */
[----:B------:R-:W-:-:S04]  /*2400*/  LOP3.LUT R17, R11, 0x80000000, R17, 0x48, !PT ;  /* 0x800000000b117812 */ /* 0x000fc800078e4811 */
[----:B------:R-:W-:-:S07]  /*2410*/  LOP3.LUT R13, R17, R13, RZ, 0xfc, !PT ;  /* 0x0000000d110d7212 */ /* 0x000fce00078efcff */
[----:B------:R-:W-:Y:S05]  /*2420*/  @!P0 BRA `(.L_x_25) ;  /* 0x00000000007c8947 */ /* 0x000fea0003800000 */
[----:B------:R-:W-:Y:S01]  /*2430*/  IMAD.MOV R11, RZ, RZ, -R18 ;  /* 0x000000ffff0b7224 */ /* 0x000fe200078e0a12 */
[----:B------:R-:W-:-:S06]  /*2440*/  MOV R10, RZ ;  /* 0x000000ff000a7202 */ /* 0x000fcc0000000f00 */
[----:B------:R-:W-:Y:S02]  /*2450*/  DFMA R10, R2, -R10, R8 ;  /* 0x8000000a020a722b */ /* 0x000fe40000000008 */
[----:B------:R-:W-:-:S04]  /*2460*/  DMUL.RP R8, R8, R12 ;  /* 0x0000000c08087228 */ /* 0x000fc80000008000 */
[----:B------:R-:W-:-:S04]  /*2470*/  IADD3 R10, PT, PT, -R18, -0x43300000, RZ ;  /* 0xbcd00000120a7810 */ /* 0x000fc80007ffe1ff */
[----:B------:R-:W-:Y:S02]  /*2480*/  FSETP.NEU.AND P0, PT, |R11|, R10, PT ;  /* 0x0000000a0b00720b */ /* 0x000fe40003f0d200 */
[----:B------:R-:W-:Y:S02]  /*2490*/  LOP3.LUT R17, R9, R17, RZ, 0x3c, !PT ;  /* 0x0000001109117212 */ /* 0x000fe400078e3cff */
[----:B------:R-:W-:Y:S02]  /*24a0*/  FSEL R2, R8, R2, !P0 ;  /* 0x0000000208027208 */ /* 0x000fe40004000000 */
[----:B------:R-:W-:Y:S01]  /*24b0*/  FSEL R3, R17, R3, !P0 ;  /* 0x0000000311037208 */ /* 0x000fe20004000000 */
[----:B------:R-:W-:Y:S06]  /*24c0*/  BRA `(.L_x_25) ;  /* 0x0000000000547947 */ /* 0x000fec0003800000 */
.L_x_24:
[----:B------:R-:W-:-:S14]  /*24d0*/  DSETP.NAN.AND P0, PT, R12, R12, PT ;  /* 0x0000000c0c00722a */ /* 0x000fdc0003f08000 */
[----:B------:R-:W-:Y:S05]  /*24e0*/  @P0 BRA `(.L_x_26) ;  /* 0x0000000000440947 */ /* 0x000fea0003800000 */
[----:B------:R-:W-:-:S14]  /*24f0*/  DSETP.NAN.AND P0, PT, R16, R16, PT ;  /* 0x000000101000722a */ /* 0x000fdc0003f08000 */
[----:B------:R-:W-:Y:S05]  /*2500*/  @P0 BRA `(.L_x_27) ;  /* 0x0000000000300947 */ /* 0x000fea0003800000 */
[----:B------:R-:W-:Y:S01]  /*2510*/  ISETP.NE.AND P0, PT, R22, R23, PT ;  /* 0x000000171600720c */ /* 0x000fe20003f05270 */
[----:B------:R-:W-:Y:S02]  /*2520*/  IMAD.MOV.U32 R2, RZ, RZ, 0x0 ;  /* 0x00000000ff027424 */ /* 0x000fe400078e00ff */
[----:B------:R-:W-:-:S10]  /*2530*/  IMAD.MOV.U32 R3, RZ, RZ, -0x80000 ;  /* 0xfff80000ff037424 */ /* 0x000fd400078e00ff */
[----:B------:R-:W-:Y:S05]  /*2540*/  @!P0 BRA `(.L_x_25) ;  /* 0x0000000000348947 */ /* 0x000fea0003800000 */
[----:B------:R-:W-:Y:S02]  /*2550*/  ISETP.NE.AND P0, PT, R22, 0x7ff00000, PT ;  /* 0x7ff000001600780c */ /* 0x000fe40003f05270 */
[----:B------:R-:W-:Y:S02]  /*2560*/  LOP3.LUT R3, R13, 0x80000000, R17, 0x48, !PT ;  /* 0x800000000d037812 */ /* 0x000fe400078e4811 */
[----:B------:R-:W-:-:S13]  /*2570*/  ISETP.EQ.OR P0, PT, R23, RZ, !P0 ;  /* 0x000000ff1700720c */ /* 0x000fda0004702670 */
[----:B------:R-:W-:Y:S01]  /*2580*/  @P0 LOP3.LUT R8, R3, 0x7ff00000, RZ, 0xfc, !PT ;  /* 0x7ff0000003080812 */ /* 0x000fe200078efcff */
[----:B------:R-:W-:Y:S02]  /*2590*/  @!P0 IMAD.MOV.U32 R2, RZ, RZ, RZ ;  /* 0x000000ffff028224 */ /* 0x000fe400078e00ff */
[----:B------:R-:W-:Y:S02]  /*25a0*/  @P0 IMAD.MOV.U32 R2, RZ, RZ, RZ ;  /* 0x000000ffff020224 */ /* 0x000fe400078e00ff */
[----:B------:R-:W-:Y:S01]  /*25b0*/  @P0 IMAD.MOV.U32 R3, RZ, RZ, R8 ;  /* 0x000000ffff030224 */ /* 0x000fe200078e0008 */
[----:B------:R-:W-:Y:S06]  /*25c0*/  BRA `(.L_x_25) ;  /* 0x0000000000147947 */ /* 0x000fec0003800000 */
.L_x_27:
[----:B------:R-:W-:Y:S01]  /*25d0*/  LOP3.LUT R3, R17, 0x80000, RZ, 0xfc, !PT ;  /* 0x0008000011037812 */ /* 0x000fe200078efcff */
[----:B------:R-:W-:Y:S01]  /*25e0*/  IMAD.MOV.U32 R2, RZ, RZ, R16 ;  /* 0x000000ffff027224 */ /* 0x000fe200078e0010 */
[----:B------:R-:W-:Y:S06]  /*25f0*/  BRA `(.L_x_25) ;  /* 0x0000000000087947 */ /* 0x000fec0003800000 */
.L_x_26:
[----:B------:R-:W-:Y:S02]  /*2600*/  LOP3.LUT R3, R13, 0x80000, RZ, 0xfc, !PT ;  /* 0x000800000d037812 */ /* 0x000fe400078efcff */
[----:B------:R-:W-:-:S07]  /*2610*/  MOV R2, R12 ;  /* 0x0000000c00027202 */ /* 0x000fce0000000f00 */
.L_x_25:
[----:B------:R-:W-:Y:S02]  /*2620*/  IMAD.MOV.U32 R8, RZ, RZ, R2 ;  /* 0x000000ffff087224 */ /* 0x000fe400078e0002 */
[----:B------:R-:W-:Y:S02]  /*2630*/  IMAD.MOV.U32 R9, RZ, RZ, R3 ;  /* 0x000000ffff097224 */ /* 0x000fe400078e0003 */
[----:B------:R-:W-:Y:S02]  /*2640*/  IMAD.MOV.U32 R2, RZ, RZ, R0 ;  /* 0x000000ffff027224 */ /* 0x000fe400078e0000 */
[----:B------:R-:W-:-:S04]  /*2650*/  IMAD.MOV.U32 R3, RZ, RZ, 0x0 ;  /* 0x00000000ff037424 */ /* 0x000fc800078e00ff */
[----:B------:R-:W-:Y:S05]  /*2660*/  RET.REL.NODEC R2 `(_Z13DeriveZFromLUPdS_iS_S_S_) ;  /* 0xffffffd802647950 */ /* 0x000fea0003c3ffff */
.L_x_28:
[----:B------:R-:W-:-:S00]  /*2670*/  BRA `(.L_x_28) ;  /* 0xfffffffc00fc7947 */ /* 0x000fc0000383ffff */
[----:B------:R-:W-:-:S00]  /*2680*/  NOP ;  /* 0x0000000000007918 */ /* 0x000fc00000000000 */
[----:B------:R-:W-:-:S00]  /*2690*/  NOP ;  /* 0x0000000000007918 */ /* 0x000fc00000000000 */
[----:B------:R-:W-:-:S00]  /*26a0*/  NOP ;  /* 0x0000000000007918 */ /* 0x000fc00000000000 */
[----:B------:R-:W-:-:S00]  /*26b0*/  NOP ;  /* 0x0000000000007918 */ /* 0x000fc00000000000 */
[----:B------:R-:W-:-:S00]  /*26c0*/  NOP ;  /* 0x0000000000007918 */ /* 0x000fc00000000000 */
[----:B------:R-:W-:-:S00]  /*26d0*/  NOP ;  /* 0x0000000000007918 */ /* 0x000fc00000000000 */
[----:B------:R-:W-:-:S00]  /*26e0*/  NOP ;  /* 0x0000000000007918 */ /* 0x000fc00000000000 */
[----:B------:R-:W-:-:S00]  /*26f0*/  NOP ;  /* 0x0000000000007918 */ /* 0x000fc00000000000 */
.L_x_135:


//--------------------- .text._Z24CholeskyFactorization_v2PdS_i --------------------------
	.section	.text._Z24CholeskyFactorization_v2PdS_i,"ax",@progbits
	.align	128
        .global         _Z24CholeskyFactorization_v2PdS_i
        .type           _Z24CholeskyFactorization_v2PdS_i,@function
        .size           _Z24CholeskyFactorization_v2PdS_i,(.L_x_137 - _Z24CholeskyFactorization_v2PdS_i)
        .other          _Z24CholeskyFactorization_v2PdS_i,@"STO_CUDA_ENTRY STV_DEFAULT"
_Z24CholeskyFactorization_v2PdS_i:
.text._Z24CholeskyFactorization_v2PdS_i:
[----:B------:R-:W-:Y:S08]  /*0000*/  LDC R1, c[0x0][0x37c] ;  /* 0x0000df00ff017b82 */ /* 0x000ff00000000800 */
[----:B------:R-:W0:Y:S02]  /*0010*/  LDC R0, c[0x0][0x390] ;  /* 0x0000e400ff007b82 */ /* 0x000e240000000800 */
[----:B0-----:R-:W-:-:S13]  /*0020*/  ISETP.GE.AND P0, PT, R0, 0x1, PT ;  /* 0x000000010000780c */ /* 0x001fda0003f06270 */
[----:B------:R-:W-:Y:S05]  /*0030*/  @!P0 EXIT ;  /* 0x000000000000894d */ /* 0x000fea0003800000 */
[----:B------:R-:W0:Y:S01]  /*0040*/  S2R R31, SR_TID.X ;  /* 0x00000000001f7919 */ /* 0x000e220000002100 */
[----:B------:R-:W1:Y:S01]  /*0050*/  S2UR UR5, SR_CgaCtaId ;  /* 0x00000000000579c3 */ /* 0x000e620000008800 */
[----:B------:R-:W-:Y:S01]  /*0060*/  UMOV UR4, 0x400 ;  /* 0x0000040000047882 */ /* 0x000fe20000000000 */
[----:B------:R-:W-:Y:S01]  /*0070*/  IMAD.MOV.U32 R28, RZ, RZ, RZ ;  /* 0x000000ffff1c7224 */ /* 0x000fe200078e00ff */
[----:B------:R-:W-:Y:S01]  /*0080*/  UIADD3 UR4, UPT, UPT, UR4, 0x8, URZ ;  /* 0x0000000804047890 */ /* 0x000fe2000fffe0ff */
[----:B------:R-:W-:Y:S01]  /*0090*/  PRMT R9, RZ, 0x7610, R9 ;  /* 0x00007610ff097816 */ /* 0x000fe20000000009 */
[----:B------:R-:W2:Y:S01]  /*00a0*/  LDCU.64 UR8, c[0x0][0x358] ;  /* 0x00006b00ff0877ac */ /* 0x000ea20008000a00 */
[----:B------:R-:W-:Y:S02]  /*00b0*/  PRMT R8, RZ, 0x7610, R8 ;  /* 0x00007610ff087816 */ /* 0x000fe40000000008 */
[----:B------:R-:W3:Y:S01]  /*00c0*/  LDC R29, c[0x0][0x360] ;  /* 0x0000d800ff1d7b82 */ /* 0x000ee20000000800 */
[----:B-1----:R-:W-:Y:S01]  /*00d0*/  ULEA UR4, UR5, UR4, 0x18 ;  /* 0x0000000405047291 */ /* 0x002fe2000f8ec0ff */
[----:B0-----:R-:W-:Y:S01]  /*00e0*/  IMAD R7, R31, R0, RZ ;  /* 0x000000001f077224 */ /* 0x001fe200078e02ff */
[----:B---3--:R-:W-:-:S02]  /*00f0*/  LOP3.LUT R6, R29, 0x7, RZ, 0xc0, !PT ;  /* 0x000000071d067812 */ /* 0x008fc400078ec0ff */
[----:B------:R-:W-:Y:S02]  /*0100*/  LOP3.LUT R4, R29, 0x3, RZ, 0xc0, !PT ;  /* 0x000000031d047812 */ /* 0x000fe400078ec0ff */
[----:B--2---:R-:W-:-:S07]  /*0110*/  LEA R2, R31, UR4, 0x3 ;  /* 0x000000041f027c11 */ /* 0x004fce000f8e18ff */
.L_x_70:
[----:B0-----:R-:W0:Y:S01]  /*0120*/  I2F.F64.U32 R10, R29 ;  /* 0x0000001d000a7312 */ /* 0x001e220000201800 */
[----:B------:R-:W-:Y:S01]  /*0130*/  IMAD.MOV.U32 R12, RZ, RZ, 0x1 ;  /* 0x00000001ff0c7424 */ /* 0x000fe200078e00ff */
[----:B------:R-:W-:Y:S01]  /*0140*/  BSSY.RECONVERGENT B0, `(.L_x_29) ;  /* 0x0000016000007945 */ /* 0x000fe20003800200 */
[----:B------:R-:W-:-:S05]  /*0150*/  MOV R5, R28 ;  /* 0x0000001c00057202 */ /* 0x000fca0000000f00 */
[----:B------:R-:W1:Y:S08]  /*0160*/  I2F.F64.U32 R18, R28 ;  /* 0x0000001c00127312 */ /* 0x000e700000201800 */
[----:B0-----:R-:W0:Y:S01]  /*0170*/  MUFU.RCP64H R13, R11 ;  /* 0x0000000b000d7308 */ /* 0x001e220000001800 */
[----:B-1----:R-:W-:Y:S01]  /*0180*/  FSETP.GEU.AND P1, PT, |R19|, 6.5827683646048100446e-37, PT ;  /* 0x036000001300780b */ /* 0x002fe20003f2e200 */
[----:B0-----:R-:W-:-:S08]  /*0190*/  DFMA R14, -R10, R12, 1 ;  /* 0x3ff000000a0e742b */ /* 0x001fd0000000010c */
        /* <DEDUP_REMOVED lines=13> */
[----:B------:R-:W-:Y:S05]  /*0270*/  CALL.REL.NOINC `($__internal_1_$__cuda_sm20_div_rn_f64_full) ;  /* 0x0000002000d07944 */ /* 0x000fea0003c00000 */
[----:B------:R-:W-:Y:S01]  /*0280*/  MOV R12, R16 ;  /* 0x00000010000c7202 */ /* 0x000fe20000000f00 */
[----:B------:R-:W-:-:S07]  /*0290*/  IMAD.MOV.U32 R13, RZ, RZ, R17 ;  /* 0x000000ffff0d7224 */ /* 0x000fce00078e0011 */
.L_x_30:
[----:B------:R-:W-:Y:S05]  /*02a0*/  BSYNC.RECONVERGENT B0 ;  /* 0x0000000000007941 */ /* 0x000fea0003800200 */
.L_x_29:
[----:B------:R-:W0:Y:S01]  /*02b0*/  F2I.F64.CEIL R12, R12 ;  /* 0x0000000c000c7311 */ /* 0x000e220000309100 */
[----:B------:R1:W-:Y:S01]  /*02c0*/  STS.64 [R2], RZ ;  /* 0x000000ff02007388 */ /* 0x0003e20000000a00 */
[----:B------:R-:W-:Y:S01]  /*02d0*/  BSSY.RECONVERGENT B0, `(.L_x_31) ;  /* 0x0000096000007945 */ /* 0x000fe20003800200 */
[----:B0-----:R-:W-:-:S05]  /*02e0*/  IMAD R33, R12, R31, RZ ;  /* 0x0000001f0c217224 */ /* 0x001fca00078e02ff */
[----:B------:R-:W-:-:S04]  /*02f0*/  VIADDMNMX R0, R33, R12, R28, PT ;  /* 0x0000000c21007246 */ /* 0x000fc8000380011c */
[----:B------:R-:W-:-:S13]  /*0300*/  ISETP.GE.AND P0, PT, R33, R0, PT ;  /* 0x000000002100720c */ /* 0x000fda0003f06270 */
[----:B-1----:R-:W-:Y:S05]  /*0310*/  @P0 BRA `(.L_x_32) ;  /* 0x0000000800440947 */ /* 0x002fea0003800000 */
[C---:B------:R-:W-:Y:S01]  /*0320*/  IMAD.IADD R3, R0.reuse, 0x1, -R33 ;  /* 0x0000000100037824 */ /* 0x040fe200078e0a21 */
[----:B------:R-:W-:Y:S01]  /*0330*/  IADD3 R0, PT, PT, -R0, R33, RZ ;  /* 0x0000002100007210 */ /* 0x000fe20007ffe1ff */
[----:B------:R-:W-:Y:S01]  /*0340*/  BSSY.RECONVERGENT B1, `(.L_x_33) ;  /* 0x0000041000017945 */ /* 0x000fe20003800200 */
[----:B------:R-:W-:Y:S02]  /*0350*/  CS2R R16, SRZ ;  /* 0x0000000000107805 */ /* 0x000fe4000001ff00 */
[----:B------:R-:W-:Y:S02]  /*0360*/  ISETP.GT.U32.AND P0, PT, R0, -0x10, PT ;  /* 0xfffffff00000780c */ /* 0x000fe40003f04070 */
[----:B------:R-:W-:-:S04]  /*0370*/  LOP3.LUT R30, R3, 0xf, RZ, 0xc0, !PT ;  /* 0x0000000f031e7812 */ /* 0x000fc800078ec0ff */
[----:B------:R-:W-:-:S07]  /*0380*/  ISETP.NE.AND P1, PT, R30, RZ, PT ;  /* 0x000000ff1e00720c */ /* 0x000fce0003f25270 */
[----:B------:R-:W-:Y:S06]  /*0390*/  @P0 BRA `(.L_x_34) ;  /* 0x0000000000ec0947 */ /* 0x000fec0003800000 */
[----:B------:R-:W-:Y:S01]  /*03a0*/  LOP3.LUT R0, R3, 0xfffffff0, RZ, 0xc0, !PT ;  /* 0xfffffff003007812 */ /* 0x000fe200078ec0ff */
[----:B------:R-:W-:Y:S01]  /*03b0*/  IMAD R32, R7, R12, R28 ;  /* 0x0000000c07207224 */ /* 0x000fe200078e021c */
[----:B------:R-:W-:-:S03]  /*03c0*/  CS2R R16, SRZ ;  /* 0x0000000000107805 */ /* 0x000fc6000001ff00 */
[----:B------:R-:W-:-:S07]  /*03d0*/  IMAD.MOV R0, RZ, RZ, -R0 ;  /* 0x000000ffff007224 */ /* 0x000fce00078e0a00 */
.L_x_35:
[----:B------:R-:W0:Y:S08]  /*03e0*/  LDC.64 R26, c[0x0][0x388] ;  /* 0x0000e200ff1a7b82 */ /* 0x000e300000000a00 */
[----:B------:R-:W1:Y:S01]  /*03f0*/  LDC R35, c[0x0][0x390] ;  /* 0x0000e400ff237b82 */ /* 0x000e620000000800 */
[----:B0-----:R-:W-:-:S05]  /*0400*/  IMAD.WIDE R26, R32, 0x8, R26 ;  /* 0x00000008201a7825 */ /* 0x001fca00078e021a */
[----:B------:R-:W2:Y:S01]  /*0410*/  LDG.E.64 R14, desc[UR8][R26.64] ;  /* 0x000000081a0e7981 */ /* 0x000ea2000c1e1b00 */
[----:B-1----:R-:W-:-:S05]  /*0420*/  IMAD.WIDE.U32 R36, R35, 0x8, R26 ;  /* 0x0000000823247825 */ /* 0x002fca00078e001a */
[----:B------:R0:W3:Y:S02]  /*0430*/  LDG.E.64 R20, desc[UR8][R36.64] ;  /* 0x0000000824147981 */ /* 0x0000e4000c1e1b00 */
[----:B0-----:R-:W-:-:S05]  /*0440*/  IMAD.WIDE.U32 R36, R35, 0x8, R36 ;  /* 0x0000000823247825 */ /* 0x001fca00078e0024 */
[----:B------:R-:W4:Y:S01]  /*0450*/  LDG.E.64 R22, desc[UR8][R36.64] ;  /* 0x0000000824167981 */ /* 0x000f22000c1e1b00 */
[----:B------:R-:W-:-:S05]  /*0460*/  IMAD.WIDE.U32 R18, R35, 0x8, R36 ;  /* 0x0000000823127825 */ /* 0x000fca00078e0024 */
[----:B------:R-:W5:Y:S01]  /*0470*/  LDG.E.64 R12, desc[UR8][R18.64] ;  /* 0x00000008120c7981 */ /* 0x000f62000c1e1b00 */
[----:B------:R-:W-:-:S05]  /*0480*/  IMAD.WIDE.U32 R24, R35, 0x8, R18 ;  /* 0x0000000823187825 */ /* 0x000fca00078e0012 */
[----:B------:R0:W5:Y:S02]  /*0490*/  LDG.E.64 R18, desc[UR8][R24.64] ;  /* 0x0000000818127981 */ /* 0x000164000c1e1b00 */
[----:B0-----:R-:W-:-:S04]  /*04a0*/  IMAD.WIDE.U32 R24, R35, 0x8, R24 ;  /* 0x0000000823187825 */ /* 0x001fc800078e0018 */
[----:B------:R-:W-:-:S04]  /*04b0*/  IMAD.WIDE.U32 R26, R35, 0x8, R24 ;  /* 0x00000008231a7825 */ /* 0x000fc800078e0018 */
[----:B------:R-:W-:Y:S01]  /*04c0*/  IMAD.WIDE.U32 R36, R35, 0x8, R26 ;  /* 0x0000000823247825 */ /* 0x000fe200078e001a */
[----:B--2---:R-:W-:Y:S01]  /*04d0*/  DFMA R14, R14, R14, R16 ;  /* 0x0000000e0e0e722b */ /* 0x004fe20000000010 */
[----:B------:R-:W2:Y:S07]  /*04e0*/  LDG.E.64 R16, desc[UR8][R24.64] ;  /* 0x0000000818107981 */ /* 0x000eae000c1e1b00 */
[----:B---3--:R-:W-:Y:S02]  /*04f0*/  DFMA R20, R20, R20, R14 ;  /* 0x000000141414722b */ /* 0x008fe4000000000e */
[----:B------:R-:W3:Y:S06]  /*0500*/  LDG.E.64 R14, desc[UR8][R26.64] ;  /* 0x000000081a0e7981 */ /* 0x000eec000c1e1b00 */
[----:B----4-:R-:W-:-:S02]  /*0510*/  DFMA R22, R22, R22, R20 ;  /* 0x000000161616722b */ /* 0x010fc40000000014 */
[----:B------:R0:W4:Y:S02]  /*0520*/  LDG.E.64 R20, desc[UR8][R36.64] ;  /* 0x0000000824147981 */ /* 0x000124000c1e1b00 */
[----:B0-----:R-:W-:-:S05]  /*0530*/  IMAD.WIDE.U32 R36, R35, 0x8, R36 ;  /* 0x0000000823247825 */ /* 0x001fca00078e0024 */
[----:B------:R-:W4:Y:S01]  /*0540*/  LDG.E.64 R26, desc[UR8][R36.64] ;  /* 0x00000008241a7981 */ /* 0x000f22000c1e1b00 */
[----:B-----5:R-:W-:Y:S01]  /*0550*/  DFMA R12, R12, R12, R22 ;  /* 0x0000000c0c0c722b */ /* 0x020fe20000000016 */
[----:B------:R-:W-:-:S07]  /*0560*/  IMAD.WIDE.U32 R24, R35, 0x8, R36 ;  /* 0x0000000823187825 */ /* 0x000fce00078e0024 */
[----:B------:R-:W-:Y:S02]  /*0570*/  DFMA R18, R18, R18, R12 ;  /* 0x000000121212722b */ /* 0x000fe4000000000c */
[----:B------:R0:W5:Y:S02]  /*0580*/  LDG.E.64 R12, desc[UR8][R24.64] ;  /* 0x00000008180c7981 */ /* 0x000164000c1e1b00 */
[----:B0-----:R-:W-:-:S04]  /*0590*/  IMAD.WIDE.U32 R24, R35, 0x8, R24 ;  /* 0x0000000823187825 */ /* 0x001fc800078e0018 */
[C---:B------:R-:W-:Y:S01]  /*05a0*/  IMAD.WIDE.U32 R22, R35.reuse, 0x8, R24 ;  /* 0x0000000823167825 */ /* 0x040fe200078e0018 */
[----:B--2---:R-:W-:Y:S01]  /*05b0*/  DFMA R16, R16, R16, R18 ;  /* 0x000000101010722b */ /* 0x004fe20000000012 */
[----:B------:R-:W2:Y:S07]  /*05c0*/  LDG.E.64 R18, desc[UR8][R24.64] ;  /* 0x0000000818127981 */ /* 0x000eae000c1e1b00 */
[----:B---3--:R-:W-:Y:S02]  /*05d0*/  DFMA R14, R14, R14, R16 ;  /* 0x0000000e0e0e722b */ /* 0x008fe40000000010 */
[----:B------:R0:W3:Y:S02]  /*05e0*/  LDG.E.64 R16, desc[UR8][R22.64] ;  /* 0x0000000816107981 */ /* 0x0000e4000c1e1b00 */
[----:B0-----:R-:W-:-:S04]  /*05f0*/  IMAD.WIDE.U32 R22, R35, 0x8, R22 ;  /* 0x0000000823167825 */ /* 0x001fc800078e0016 */
[----:B----4-:R-:W-:Y:S02]  /*0600*/  DFMA R20, R20, R20, R14 ;  /* 0x000000141414722b */ /* 0x010fe4000000000e */
[----:B------:R-:W4:Y:S01]  /*0610*/  LDG.E.64 R14, desc[UR8][R22.64] ;  /* 0x00000008160e7981 */ /* 0x000f22000c1e1b00 */
[----:B------:R-:W-:-:S05]  /*0620*/  IMAD.WIDE.U32 R36, R35, 0x8, R22 ;  /* 0x0000000823247825 */ /* 0x000fca00078e0016 */
[----:B------:R-:W-:Y:S02]  /*0630*/  DFMA R26, R26, R26, R20 ;  /* 0x0000001a1a1a722b */ /* 0x000fe40000000014 */
[----:B------:R0:W4:Y:S02]  /*0640*/  LDG.E.64 R20, desc[UR8][R36.64] ;  /* 0x0000000824147981 */ /* 0x000124000c1e1b00 */
[----:B0-----:R-:W-:-:S05]  /*0650*/  IMAD.WIDE.U32 R36, R35, 0x8, R36 ;  /* 0x0000000823247825 */ /* 0x001fca00078e0024 */
[----:B------:R-:W4:Y:S01]  /*0660*/  LDG.E.64 R22, desc[UR8][R36.64] ;  /* 0x0000000824167981 */ /* 0x000f22000c1e1b00 */
[----:B------:R-:W-:-:S06]  /*0670*/  IMAD.WIDE.U32 R24, R35, 0x8, R36 ;  /* 0x0000000823187825 */ /* 0x000fcc00078e0024 */
[----:B------:R-:W4:Y:S01]  /*0680*/  LDG.E.64 R24, desc[UR8][R24.64] ;  /* 0x0000000818187981 */ /* 0x000f22000c1e1b00 */
[----:B-----5:R-:W-:Y:S01]  /*0690*/  DFMA R26, R12, R12, R26 ;  /* 0x0000000c0c1a722b */ /* 0x020fe2000000001a */
[----:B------:R-:W-:Y:S01]  /*06a0*/  VIADD R0, R0, 0x10 ;  /* 0x0000001000007836 */ /* 0x000fe20000000000 */
[----:B------:R-:W-:Y:S01]  /*06b0*/  LEA R32, R35, R32, 0x4 ;  /* 0x0000002023207211 */ /* 0x000fe200078e20ff */
[----:B------:R-:W-:-:S03]  /*06c0*/  VIADD R33, R33, 0x10 ;  /* 0x0000001021217836 */ /* 0x000fc60000000000 */
[----:B------:R-:W-:Y:S02]  /*06d0*/  ISETP.NE.AND P0, PT, R0, RZ, PT ;  /* 0x000000ff0000720c */ /* 0x000fe40003f05270 */
[----:B--2---:R-:W-:-:S08]  /*06e0*/  DFMA R26, R18, R18, R26 ;  /* 0x00000012121a722b */ /* 0x004fd0000000001a */
[----:B---3--:R-:W-:-:S08]  /*06f0*/  DFMA R26, R16, R16, R26 ;  /* 0x00000010101a722b */ /* 0x008fd0000000001a */
[----:B----4-:R-:W-:-:S08]  /*0700*/  DFMA R26, R14, R14, R26 ;  /* 0x0000000e0e1a722b */ /* 0x010fd0000000001a */
[----:B------:R-:W-:-:S08]  /*0710*/  DFMA R26, R20, R20, R26 ;  /* 0x00000014141a722b */ /* 0x000fd0000000001a */
[----:B------:R-:W-:-:S08]  /*0720*/  DFMA R26, R22, R22, R26 ;  /* 0x00000016161a722b */ /* 0x000fd0000000001a */
[----:B------:R-:W-:Y:S01]  /*0730*/  DFMA R16, R24, R24, R26 ;  /* 0x000000181810722b */ /* 0x000fe2000000001a */
[----:B------:R-:W-:Y:S10]  /*0740*/  @P0 BRA `(.L_x_35) ;  /* 0xfffffffc00240947 */ /* 0x000ff4000383ffff */
.L_x_34:
[----:B------:R-:W-:Y:S05]  /*0750*/  BSYNC.RECONVERGENT B1 ;  /* 0x0000000000017941 */ /* 0x000fea0003800200 */
.L_x_33:
[----:B------:R-:W-:Y:S04]  /*0760*/  BSSY.RECONVERGENT B1, `(.L_x_36) ;  /* 0x000004b000017945 */ /* 0x000fe80003800200 */
[----:B------:R-:W-:Y:S05]  /*0770*/  @!P1 BRA `(.L_x_37) ;  /* 0x0000000400249947 */ /* 0x000fea0003800000 */
[----:B------:R-:W-:Y:S01]  /*0780*/  ISETP.GE.U32.AND P0, PT, R30, 0x8, PT ;  /* 0x000000081e00780c */ /* 0x000fe20003f06070 */
[----:B------:R-:W-:Y:S01]  /*0790*/  BSSY.RECONVERGENT B2, `(.L_x_38) ;  /* 0x0000020000027945 */ /* 0x000fe20003800200 */
[----:B------:R-:W-:-:S04]  /*07a0*/  LOP3.LUT R0, R3, 0x7, RZ, 0xc0, !PT ;  /* 0x0000000703007812 */ /* 0x000fc800078ec0ff */
[----:B------:R-:W-:-:S07]  /*07b0*/  ISETP.NE.AND P1, PT, R0, RZ, PT ;  /* 0x000000ff0000720c */ /* 0x000fce0003f25270 */
[----:B------:R-:W-:Y:S06]  /*07c0*/  @!P0 BRA `(.L_x_39) ;  /* 0x0000000000708947 */ /* 0x000fec0003800000 */
[----:B------:R-:W0:Y:S08]  /*07d0*/  LDC R21, c[0x0][0x390] ;  /* 0x0000e400ff157b82 */ /* 0x000e300000000800 */
[----:B------:R-:W1:Y:S01]  /*07e0*/  LDC.64 R18, c[0x0][0x388] ;  /* 0x0000e200ff127b82 */ /* 0x000e620000000a00 */
[----:B0-----:R-:W-:-:S04]  /*07f0*/  IMAD R13, R33, R21, R28 ;  /* 0x00000015210d7224 */ /* 0x001fc800078e021c */
[----:B-1----:R-:W-:-:S05]  /*0800*/  IMAD.WIDE R18, R13, 0x8, R18 ;  /* 0x000000080d127825 */ /* 0x002fca00078e0212 */
[----:B------:R0:W2:Y:S01]  /*0810*/  LDG.E.64 R34, desc[UR8][R18.64] ;  /* 0x0000000812227981 */ /* 0x0000a2000c1e1b00 */
[----:B------:R-:W-:-:S05]  /*0820*/  IMAD.WIDE.U32 R22, R21, 0x8, R18 ;  /* 0x0000000815167825 */ /* 0x000fca00078e0012 */
[----:B------:R-:W3:Y:S01]  /*0830*/  LDG.E.64 R26, desc[UR8][R22.64] ;  /* 0x00000008161a7981 */ /* 0x000ee2000c1e1b00 */
[----:B0-----:R-:W-:-:S05]  /*0840*/  IMAD.WIDE.U32 R18, R21, 0x8, R22 ;  /* 0x0000000815127825 */ /* 0x001fca00078e0016 */
[----:B------:R-:W4:Y:S01]  /*0850*/  LDG.E.64 R24, desc[UR8][R18.64] ;  /* 0x0000000812187981 */ /* 0x000f22000c1e1b00 */
[----:B------:R-:W-:-:S05]  /*0860*/  IMAD.WIDE.U32 R12, R21, 0x8, R18 ;  /* 0x00000008150c7825 */ /* 0x000fca00078e0012 */
[----:B------:R-:W5:Y:S01]  /*0870*/  LDG.E.64 R22, desc[UR8][R12.64] ;  /* 0x000000080c167981 */ /* 0x000f62000c1e1b00 */
[----:B------:R-:W-:-:S04]  /*0880*/  IMAD.WIDE.U32 R14, R21, 0x8, R12 ;  /* 0x00000008150e7825 */ /* 0x000fc800078e000c */
[C---:B------:R-:W-:Y:S01]  /*0890*/  IMAD.WIDE.U32 R36, R21.reuse, 0x8, R14 ;  /* 0x0000000815247825 */ /* 0x040fe200078e000e */
[----:B------:R-:W5:Y:S04]  /*08a0*/  LDG.E.64 R12, desc[UR8][R14.64] ;  /* 0x000000080e0c7981 */ /* 0x000f68000c1e1b00 */
[----:B------:R0:W5:Y:S02]  /*08b0*/  LDG.E.64 R14, desc[UR8][R36.64] ;  /* 0x00000008240e7981 */ /* 0x000164000c1e1b00 */
[----:B0-----:R-:W-:-:S05]  /*08c0*/  IMAD.WIDE.U32 R36, R21, 0x8, R36 ;  /* 0x0000000815247825 */ /* 0x001fca00078e0024 */
[----:B------:R-:W5:Y:S01]  /*08d0*/  LDG.E.64 R18, desc[UR8][R36.64] ;  /* 0x0000000824127981 */ /* 0x000f62000c1e1b00 */
[----:B------:R-:W-:-:S06]  /*08e0*/  IMAD.WIDE.U32 R20, R21, 0x8, R36 ;  /* 0x0000000815147825 */ /* 0x000fcc00078e0024 */
[----:B------:R-:W5:Y:S01]  /*08f0*/  LDG.E.64 R20, desc[UR8][R20.64] ;  /* 0x0000000814147981 */ /* 0x000f62000c1e1b00 */
[----:B------:R-:W-:Y:S01]  /*0900*/  VIADD R33, R33, 0x8 ;  /* 0x0000000821217836 */ /* 0x000fe20000000000 */
[----:B--2---:R-:W-:-:S08]  /*0910*/  DFMA R16, R34, R34, R16 ;  /* 0x000000222210722b */ /* 0x004fd00000000010 */
[----:B---3--:R-:W-:-:S08]  /*0920*/  DFMA R16, R26, R26, R16 ;  /* 0x0000001a1a10722b */ /* 0x008fd00000000010 */
[----:B----4-:R-:W-:-:S08]  /*0930*/  DFMA R16, R24, R24, R16 ;  /* 0x000000181810722b */ /* 0x010fd00000000010 */
[----:B-----5:R-:W-:-:S08]  /*0940*/  DFMA R16, R22, R22, R16 ;  /* 0x000000161610722b */ /* 0x020fd00000000010 */
[----:B------:R-:W-:-:S08]  /*0950*/  DFMA R16, R12, R12, R16 ;  /* 0x0000000c0c10722b */ /* 0x000fd00000000010 */
[----:B------:R-:W-:-:S08]  /*0960*/  DFMA R16, R14, R14, R16 ;  /* 0x0000000e0e10722b */ /* 0x000fd00000000010 */
[----:B------:R-:W-:-:S08]  /*0970*/  DFMA R16, R18, R18, R16 ;  /* 0x000000121210722b */ /* 0x000fd00000000010 */
[----:B------:R-:W-:-:S11]  /*0980*/  DFMA R16, R20, R20, R16 ;  /* 0x000000141410722b */ /* 0x000fd60000000010 */
.L_x_39:
[----:B------:R-:W-:Y:S05]  /*0990*/  BSYNC.RECONVERGENT B2 ;  /* 0x0000000000027941 */ /* 0x000fea0003800200 */
.L_x_38:
        /* <DEDUP_REMOVED lines=10> */
[----:B------:R-:W2:Y:S01]  /*0a40*/  LDG.E.64 R14, desc[UR8][R24.64] ;  /* 0x00000008180e7981 */ /* 0x000ea2000c1e1b00 */
[----:B------:R-:W-:-:S05]  /*0a50*/  IMAD.WIDE.U32 R26, R21, 0x8, R24 ;  /* 0x00000008151a7825 */ /* 0x000fca00078e0018 */
[----:B------:R-:W3:Y:S01]  /*0a60*/  LDG.E.64 R12, desc[UR8][R26.64] ;  /* 0x000000081a0c7981 */ /* 0x000ee2000c1e1b00 */
[----:B------:R-:W-:-:S05]  /*0a70*/  IMAD.WIDE.U32 R22, R21, 0x8, R26 ;  /* 0x0000000815167825 */ /* 0x000fca00078e001a */
[----:B------:R-:W4:Y:S01]  /*0a80*/  LDG.E.64 R18, desc[UR8][R22.64] ;  /* 0x0000000816127981 */ /* 0x000f22000c1e1b00 */
[----:B------:R-:W-:-:S06]  /*0a90*/  IMAD.WIDE.U32 R20, R21, 0x8, R22 ;  /* 0x0000000815147825 */ /* 0x000fcc00078e0016 */
[----:B------:R-:W5:Y:S01]  /*0aa0*/  LDG.E.64 R20, desc[UR8][R20.64] ;  /* 0x0000000814147981 */ /* 0x000f62000c1e1b00 */
[----:B------:R-:W-:Y:S01]  /*0ab0*/  IADD3 R33, PT, PT, R33, 0x4, RZ ;  /* 0x0000000421217810 */ /* 0x000fe20007ffe0ff */
[----:B--2---:R-:W-:-:S08]  /*0ac0*/  DFMA R14, R14, R14, R16 ;  /* 0x0000000e0e0e722b */ /* 0x004fd00000000010 */
[----:B---3--:R-:W-:-:S08]  /*0ad0*/  DFMA R14, R12, R12, R14 ;  /* 0x0000000c0c0e722b */ /* 0x008fd0000000000e */
[----:B----4-:R-:W-:-:S08]  /*0ae0*/  DFMA R14, R18, R18, R14 ;  /* 0x00000012120e722b */ /* 0x010fd0000000000e */
[----:B-----5:R-:W-:-:S11]  /*0af0*/  DFMA R16, R20, R20, R14 ;  /* 0x000000141410722b */ /* 0x020fd6000000000e */
.L_x_41:
[----:B------:R-:W-:Y:S05]  /*0b00*/  BSYNC.RECONVERGENT B2 ;  /* 0x0000000000027941 */ /* 0x000fea0003800200 */
.L_x_40:
[----:B------:R-:W-:Y:S05]  /*0b10*/  @!P1 BRA `(.L_x_37) ;  /* 0x00000000003c9947 */ /* 0x000fea0003800000 */
[----:B------:R-:W0:Y:S08]  /*0b20*/  LDC R21, c[0x0][0x390] ;  /* 0x0000e400ff157b82 */ /* 0x000e300000000800 */
[----:B------:R-:W1:Y:S01]  /*0b30*/  LDC.64 R14, c[0x0][0x388] ;  /* 0x0000e200ff0e7b82 */ /* 0x000e620000000a00 */
[----:B0-----:R-:W-:-:S04]  /*0b40*/  IMAD R33, R33, R21, R28 ;  /* 0x0000001521217224 */ /* 0x001fc800078e021c */
[----:B-1----:R-:W-:-:S05]  /*0b50*/  IMAD.WIDE R14, R33, 0x8, R14 ;  /* 0x00000008210e7825 */ /* 0x002fca00078e020e */
[----:B------:R-:W2:Y:S01]  /*0b60*/  LDG.E.64 R12, desc[UR8][R14.64] ;  /* 0x000000080e0c7981 */ /* 0x000ea2000c1e1b00 */
[----:B------:R-:W-:Y:S01]  /*0b70*/  ISETP.NE.AND P0, PT, R3, 0x1, PT ;  /* 0x000000010300780c */ /* 0x000fe20003f05270 */
[----:B--2---:R-:W-:-:S12]  /*0b80*/  DFMA R16, R12, R12, R16 ;  /* 0x0000000c0c10722b */ /* 0x004fd80000000010 */
[----:B------:R-:W-:Y:S05]  /*0b90*/  @!P0 BRA `(.L_x_37) ;  /* 0x00000000001c8947 */ /* 0x000fea0003800000 */
[----:B------:R-:W-:Y:S01]  /*0ba0*/  ISETP.NE.AND P0, PT, R3, 0x2, PT ;  /* 0x000000020300780c */ /* 0x000fe20003f05270 */
[----:B------:R-:W-:-:S05]  /*0bb0*/  IMAD.WIDE.U32 R18, R21, 0x8, R14 ;  /* 0x0000000815127825 */ /* 0x000fca00078e000e */
[----:B------:R-:W2:Y:S07]  /*0bc0*/  LDG.E.64 R12, desc[UR8][R18.64] ;  /* 0x00000008120c7981 */ /* 0x000eae000c1e1b00 */
[----:B------:R-:W-:-:S06]  /*0bd0*/  @P0 IMAD.WIDE.U32 R14, R21, 0x8, R18 ;  /* 0x00000008150e0825 */ /* 0x000fcc00078e0012 */
[----:B------:R-:W3:Y:S01]  /*0be0*/  @P0 LDG.E.64 R14, desc[UR8][R14.64] ;  /* 0x000000080e0e0981 */ /* 0x000ee2000c1e1b00 */
[----:B--2---:R-:W-:-:S08]  /*0bf0*/  DFMA R16, R12, R12, R16 ;  /* 0x0000000c0c10722b */ /* 0x004fd00000000010 */
[----:B---3--:R-:W-:-:S11]  /*0c00*/  @P0 DFMA R16, R14, R14, R16 ;  /* 0x0000000e0e10022b */ /* 0x008fd60000000010 */
.L_x_37:
[----:B------:R-:W-:Y:S05]  /*0c10*/  BSYNC.RECONVERGENT B1 ;  /* 0x0000000000017941 */ /* 0x000fea0003800200 */
.L_x_36:
[----:B------:R0:W-:Y:S02]  /*0c20*/  STS.64 [R2], R16 ;  /* 0x0000001002007388 */ /* 0x0001e40000000a00 */
.L_x_32:
[----:B------:R-:W-:Y:S05]  /*0c30*/  BSYNC.RECONVERGENT B0 ;  /* 0x0000000000007941 */ /* 0x000fea0003800200 */
.L_x_31:
[----:B------:R-:W-:Y:S01]  /*0c40*/  BAR.SYNC.DEFER_BLOCKING 0x0 ;  /* 0x0000000000007b1d */ /* 0x000fe20000010000 */
[----:B------:R-:W-:-:S05]  /*0c50*/  ISETP.NE.AND P0, PT, R31, RZ, PT ;  /* 0x000000ff1f00720c */ /* 0x000fca0003f05270 */
[----:B------:R-:W-:Y:S08]  /*0c60*/  BSSY.RECONVERGENT B0, `(.L_x_42) ;  /* 0x0000094000007945 */ /* 0x000ff00003800200 */
[----:B------:R-:W-:Y:S05]  /*0c70*/  @P0 BRA `(.L_x_43) ;  /* 0x0000000800480947 */ /* 0x000fea0003800000 */
[----:B------:R-:W-:Y:S01]  /*0c80*/  ISETP.GE.U32.AND P0, PT, R29, 0x10, PT ;  /* 0x000000101d00780c */ /* 0x000fe20003f06070 */
[----:B------:R-:W-:Y:S01]  /*0c90*/  IMAD.MOV.U32 R0, RZ, RZ, RZ ;  /* 0x000000ffff007224 */ /* 0x000fe200078e00ff */
[----:B------:R-:W-:-:S11]  /*0ca0*/  CS2R R12, SRZ ;  /* 0x00000000000c7805 */ /* 0x000fd6000001ff00 */
[----:B------:R-:W-:Y:S05]  /*0cb0*/  @!P0 BRA `(.L_x_44) ;  /* 0x0000000000ac8947 */ /* 0x000fea0003800000 */
[----:B------:R-:W1:Y:S01]  /*0cc0*/  S2UR UR5, SR_CgaCtaId ;  /* 0x00000000000579c3 */ /* 0x000e620000008800 */
[----:B------:R-:W-:Y:S01]  /*0cd0*/  UMOV UR4, 0x400 ;  /* 0x0000040000047882 */ /* 0x000fe20000000000 */
[----:B------:R-:W-:Y:S01]  /*0ce0*/  LOP3.LUT R0, R29, 0x7f0, RZ, 0xc0, !PT ;  /* 0x000007f01d007812 */ /* 0x000fe200078ec0ff */
[----:B------:R-:W-:Y:S01]  /*0cf0*/  UIADD3 UR4, UPT, UPT, UR4, 0x8, URZ ;  /* 0x0000000804047890 */ /* 0x000fe2000fffe0ff */
[----:B------:R-:W-:-:S03]  /*0d00*/  CS2R R12, SRZ ;  /* 0x00000000000c7805 */ /* 0x000fc6000001ff00 */
[----:B-1----:R-:W-:-:S03]  /*0d10*/  ULEA UR5, UR5, UR4, 0x18 ;  /* 0x0000000405057291 */ /* 0x002fc6000f8ec0ff */
[----:B------:R-:W-:-:S09]  /*0d20*/  UMOV UR4, URZ ;  /* 0x000000ff00047c82 */ /* 0x000fd20008000000 */
.L_x_45:
[----:B------:R-:W-:Y:S02]  /*0d30*/  ULEA UR6, UR4, UR5, 0x3 ;  /* 0x0000000504067291 */ /* 0x000fe4000f8e18ff */
[----:B------:R-:W-:-:S06]  /*0d40*/  UIADD3 UR4, UPT, UPT, UR4, 0x10, URZ ;  /* 0x0000001004047890 */ /* 0x000fcc000fffe0ff */
[----:B------:R-:W-:Y:S01]  /*0d50*/  ISETP.NE.AND P0, PT, R0, UR4, PT ;  /* 0x0000000400007c0c */ /* 0x000fe2000bf05270 */
[----:B------:R-:W1:Y:S04]  /*0d60*/  LDS.64 R18, [UR6] ;  /* 0x00000006ff127984 */ /* 0x000e680008000a00 */
[----:B------:R-:W2:Y:S04]  /*0d70*/  LDS.64 R14, [UR6+0x8] ;  /* 0x00000806ff0e7984 */ /* 0x000ea80008000a00 */
[----:B------:R-:W3:Y:S04]  /*0d80*/  LDS.64 R22, [UR6+0x10] ;  /* 0x00001006ff167984 */ /* 0x000ee80008000a00 */
[----:B------:R-:W4:Y:S04]  /*0d90*/  LDS.64 R20, [UR6+0x18] ;  /* 0x00001806ff147984 */ /* 0x000f280008000a00 */
[----:B0-----:R-:W0:Y:S01]  /*0da0*/  LDS.64 R16, [UR6+0x20] ;  /* 0x00002006ff107984 */ /* 0x001e220008000a00 */
[----:B-1----:R-:W-:-:S03]  /*0db0*/  DADD R12, R18, R12 ;  /* 0x00000000120c7229 */ /* 0x002fc6000000000c */
[----:B------:R-:W1:Y:S05]  /*0dc0*/  LDS.64 R18, [UR6+0x28] ;  /* 0x00002806ff127984 */ /* 0x000e6a0008000a00 */
[----:B--2---:R-:W-:Y:S01]  /*0dd0*/  DADD R12, R12, R14 ;  /* 0x000000000c0c7229 */ /* 0x004fe2000000000e */
[----:B------:R-:W2:Y:S07]  /*0de0*/  LDS.64 R14, [UR6+0x30] ;  /* 0x00003006ff0e7984 */ /* 0x000eae0008000a00 */
[----:B---3--:R-:W-:-:S02]  /*0df0*/  DADD R22, R12, R22 ;  /* 0x000000000c167229 */ /* 0x008fc40000000016 */
[----:B------:R-:W3:Y:S06]  /*0e00*/  LDS.64 R12, [UR6+0x38] ;  /* 0x00003806ff0c7984 */ /* 0x000eec0008000a00 */
[----:B----4-:R-:W-:Y:S01]  /*0e10*/  DADD R22, R22, R20 ;  /* 0x0000000016167229 */ /* 0x010fe20000000014 */
[----:B------:R-:W4:Y:S07]  /*0e20*/  LDS.64 R20, [UR6+0x40] ;  /* 0x00004006ff147984 */ /* 0x000f2e0008000a00 */
[----:B0-----:R-:W-:Y:S01]  /*0e30*/  DADD R22, R22, R16 ;  /* 0x0000000016167229 */ /* 0x001fe20000000010 */
[----:B------:R-:W0:Y:S07]  /*0e40*/  LDS.64 R16, [UR6+0x48] ;  /* 0x00004806ff107984 */ /* 0x000e2e0008000a00 */
[----:B-1----:R-:W-:Y:S01]  /*0e50*/  DADD R22, R22, R18 ;  /* 0x0000000016167229 */ /* 0x002fe20000000012 */
[----:B------:R-:W1:Y:S07]  /*0e60*/  LDS.64 R18, [UR6+0x50] ;  /* 0x00005006ff127984 */ /* 0x000e6e0008000a00 */
[----:B--2---:R-:W-:Y:S01]  /*0e70*/  DADD R22, R22, R14 ;  /* 0x0000000016167229 */ /* 0x004fe2000000000e */
[----:B------:R-:W2:Y:S07]  /*0e80*/  LDS.64 R14, [UR6+0x58] ;  /* 0x00005806ff0e7984 */ /* 0x000eae0008000a00 */
[----:B---3--:R-:W-:Y:S01]  /*0e90*/  DADD R22, R22, R12 ;  /* 0x0000000016167229 */ /* 0x008fe2000000000c */
[----:B------:R-:W3:Y:S07]  /*0ea0*/  LDS.64 R12, [UR6+0x60] ;  /* 0x00006006ff0c7984 */ /* 0x000eee0008000a00 */
[----:B----4-:R-:W-:Y:S01]  /*0eb0*/  DADD R22, R22, R20 ;  /* 0x0000000016167229 */ /* 0x010fe20000000014 */
[----:B------:R-:W4:Y:S07]  /*0ec0*/  LDS.64 R20, [UR6+0x68] ;  /* 0x00006806ff147984 */ /* 0x000f2e0008000a00 */
[----:B0-----:R-:W-:Y:S01]  /*0ed0*/  DADD R22, R22, R16 ;  /* 0x0000000016167229 */ /* 0x001fe20000000010 */
[----:B------:R-:W0:Y:S07]  /*0ee0*/  LDS.64 R16, [UR6+0x70] ;  /* 0x00007006ff107984 */ /* 0x000e2e0008000a00 */
[----:B-1----:R-:W-:Y:S01]  /*0ef0*/  DADD R22, R22, R18 ;  /* 0x0000000016167229 */ /* 0x002fe20000000012 */
[----:B------:R-:W1:Y:S07]  /*0f00*/  LDS.64 R18, [UR6+0x78] ;  /* 0x00007806ff127984 */ /* 0x000e6e0008000a00 */
[----:B--2---:R-:W-:-:S08]  /*0f10*/  DADD R14, R22, R14 ;  /* 0x00000000160e7229 */ /* 0x004fd0000000000e */
[----:B---3--:R-:W-:-:S08]  /*0f20*/  DADD R12, R14, R12 ;  /* 0x000000000e0c7229 */ /* 0x008fd0000000000c */
[----:B----4-:R-:W-:-:S08]  /*0f30*/  DADD R12, R12, R20 ;  /* 0x000000000c0c7229 */ /* 0x010fd00000000014 */
[----:B0-----:R-:W-:-:S08]  /*0f40*/  DADD R12, R12, R16 ;  /* 0x000000000c0c7229 */ /* 0x001fd00000000010 */
[----:B-1----:R-:W-:Y:S01]  /*0f50*/  DADD R12, R12, R18 ;  /* 0x000000000c0c7229 */ /* 0x002fe20000000012 */
[----:B------:R-:W-:Y:S10]  /*0f60*/  @P0 BRA `(.L_x_45) ;  /* 0xfffffffc00700947 */ /* 0x000ff4000383ffff */
.L_x_44:
[----:B------:R-:W-:-:S04]  /*0f70*/  LOP3.LUT R3, R29, 0xf, RZ, 0xc0, !PT ;  /* 0x0000000f1d037812 */ /* 0x000fc800078ec0ff */
[----:B------:R-:W-:-:S13]  /*0f80*/  ISETP.NE.AND P0, PT, R3, RZ, PT ;  /* 0x000000ff0300720c */ /* 0x000fda0003f05270 */
[----:B------:R-:W-:Y:S05]  /*0f90*/  @!P0 BRA `(.L_x_46) ;  /* 0x0000000000f08947 */ /* 0x000fea0003800000 */
[----:B------:R-:W-:Y:S01]  /*0fa0*/  VIADD R3, R3, 0xffffffff ;  /* 0xffffffff03037836 */ /* 0x000fe20000000000 */
[----:B------:R-:W-:-:S04]  /*0fb0*/  ISETP.NE.AND P1, PT, R6, RZ, PT ;  /* 0x000000ff0600720c */ /* 0x000fc80003f25270 */
[----:B------:R-:W-:-:S13]  /*0fc0*/  ISETP.GE.U32.AND P0, PT, R3, 0x7, PT ;  /* 0x000000070300780c */ /* 0x000fda0003f06070 */
[----:B------:R-:W-:Y:S05]  /*0fd0*/  @!P0 BRA `(.L_x_47) ;  /* 0x0000000000588947 */ /* 0x000fea0003800000 */
[----:B------:R-:W1:Y:S01]  /*0fe0*/  S2R R14, SR_CgaCtaId ;  /* 0x00000000000e7919 */ /* 0x000e620000008800 */
[----:B------:R-:W-:-:S04]  /*0ff0*/  MOV R3, 0x400 ;  /* 0x0000040000037802 */ /* 0x000fc80000000f00 */
[----:B------:R-:W-:-:S04]  /*1000*/  IADD3 R3, PT, PT, R3, 0x8, RZ ;  /* 0x0000000803037810 */ /* 0x000fc80007ffe0ff */
[----:B-1----:R-:W-:-:S05]  /*1010*/  LEA R3, R14, R3, 0x18 ;  /* 0x000000030e037211 */ /* 0x002fca00078ec0ff */
[C---:B------:R-:W-:Y:S02]  /*1020*/  IMAD R3, R0.reuse, 0x8, R3 ;  /* 0x0000000800037824 */ /* 0x040fe400078e0203 */
[----:B------:R-:W-:-:S03]  /*1030*/  VIADD R0, R0, 0x8 ;  /* 0x0000000800007836 */ /* 0x000fc60000000000 */
[----:B------:R-:W1:Y:S04]  /*1040*/  LDS.64 R22, [R3] ;  /* 0x0000000003167984 */ /* 0x000e680000000a00 */
[----:B------:R-:W2:Y:S04]  /*1050*/  LDS.64 R20, [R3+0x8] ;  /* 0x0000080003147984 */ /* 0x000ea80000000a00 */
[----:B------:R-:W3:Y:S04]  /*1060*/  LDS.64 R18, [R3+0x10] ;  /* 0x0000100003127984 */ /* 0x000ee80000000a00 */
[----:B------:R-:W4:Y:S04]  /*1070*/  LDS.64 R14, [R3+0x18] ;  /* 0x00001800030e7984 */ /* 0x000f280000000a00 */
[----:B0-----:R-:W0:Y:S01]  /*1080*/  LDS.64 R16, [R3+0x20] ;  /* 0x0000200003107984 */ /* 0x001e220000000a00 */
[----:B-1----:R-:W-:-:S03]  /*1090*/  DADD R22, R12, R22 ;  /* 0x000000000c167229 */ /* 0x002fc60000000016 */
[----:B------:R-:W1:Y:S05]  /*10a0*/  LDS.64 R12, [R3+0x28] ;  /* 0x00002800030c7984 */ /* 0x000e6a0000000a00 */
[----:B--2---:R-:W-:Y:S01]  /*10b0*/  DADD R22, R22, R20 ;  /* 0x0000000016167229 */ /* 0x004fe20000000014 */
[----:B------:R-:W2:Y:S07]  /*10c0*/  LDS.64 R20, [R3+0x30] ;  /* 0x0000300003147984 */ /* 0x000eae0000000a00 */
[----:B---3--:R-:W-:Y:S01]  /*10d0*/  DADD R22, R22, R18 ;  /* 0x0000000016167229 */ /* 0x008fe20000000012 */
[----:B------:R-:W3:Y:S07]  /*10e0*/  LDS.64 R18, [R3+0x38] ;  /* 0x0000380003127984 */ /* 0x000eee0000000a00 */
[----:B----4-:R-:W-:-:S08]  /*10f0*/  DADD R14, R22, R14 ;  /* 0x00000000160e7229 */ /* 0x010fd0000000000e */
[----:B0-----:R-:W-:-:S08]  /*1100*/  DADD R14, R14, R16 ;  /* 0x000000000e0e7229 */ /* 0x001fd00000000010 */
[----:B-1----:R-:W-:-:S08]  /*1110*/  DADD R12, R14, R12 ;  /* 0x000000000e0c7229 */ /* 0x002fd0000000000c */
[----:B--2---:R-:W-:-:S08]  /*1120*/  DADD R12, R12, R20 ;  /* 0x000000000c0c7229 */ /* 0x004fd00000000014 */
[----:B---3--:R-:W-:-:S11]  /*1130*/  DADD R12, R12, R18 ;  /* 0x000000000c0c7229 */ /* 0x008fd60000000012 */
.L_x_47:
[----:B------:R-:W-:Y:S05]  /*1140*/  @!P1 BRA `(.L_x_46) ;  /* 0x0000000000849947 */ /* 0x000fea0003800000 */
[----:B------:R-:W-:Y:S02]  /*1150*/  IADD3 R3, PT, PT, R6, -0x1, RZ ;  /* 0xffffffff06037810 */ /* 0x000fe40007ffe0ff */
[----:B------:R-:W-:Y:S02]  /*1160*/  ISETP.NE.AND P1, PT, R4, RZ, PT ;  /* 0x000000ff0400720c */ /* 0x000fe40003f25270 */
[----:B------:R-:W-:-:S13]  /*1170*/  ISETP.GE.U32.AND P0, PT, R3, 0x3, PT ;  /* 0x000000030300780c */ /* 0x000fda0003f06070 */
[----:B------:R-:W-:Y:S05]  /*1180*/  @!P0 BRA `(.L_x_48) ;  /* 0x0000000000388947 */ /* 0x000fea0003800000 */
[----:B------:R-:W1:Y:S01]  /*1190*/  S2R R14, SR_CgaCtaId ;  /* 0x00000000000e7919 */ /* 0x000e620000008800 */
[----:B------:R-:W-:-:S05]  /*11a0*/  MOV R3, 0x400 ;  /* 0x0000040000037802 */ /* 0x000fca0000000f00 */
[----:B------:R-:W-:-:S05]  /*11b0*/  VIADD R3, R3, 0x8 ;  /* 0x0000000803037836 */ /* 0x000fca0000000000 */
[----:B-1----:R-:W-:-:S05]  /*11c0*/  LEA R3, R14, R3, 0x18 ;  /* 0x000000030e037211 */ /* 0x002fca00078ec0ff */
[C---:B------:R-:W-:Y:S01]  /*11d0*/  IMAD R3, R0.reuse, 0x8, R3 ;  /* 0x0000000800037824 */ /* 0x040fe200078e0203 */
[----:B------:R-:W-:-:S04]  /*11e0*/  IADD3 R0, PT, PT, R0, 0x4, RZ ;  /* 0x0000000400007810 */ /* 0x000fc80007ffe0ff */
[----:B------:R-:W1:Y:S04]  /*11f0*/  LDS.64 R20, [R3] ;  /* 0x0000000003147984 */ /* 0x000e680000000a00 */
[----:B------:R-:W2:Y:S04]  /*1200*/  LDS.64 R18, [R3+0x8] ;  /* 0x0000080003127984 */ /* 0x000ea80000000a00 */
[----:B0-----:R-:W0:Y:S04]  /*1210*/  LDS.64 R16, [R3+0x10] ;  /* 0x0000100003107984 */ /* 0x001e280000000a00 */
[----:B------:R-:W3:Y:S01]  /*1220*/  LDS.64 R14, [R3+0x18] ;  /* 0x00001800030e7984 */ /* 0x000ee20000000a00 */
[----:B-1----:R-:W-:-:S08]  /*1230*/  DADD R20, R12, R20 ;  /* 0x000000000c147229 */ /* 0x002fd00000000014 */
[----:B--2---:R-:W-:-:S08]  /*1240*/  DADD R18, R20, R18 ;  /* 0x0000000014127229 */ /* 0x004fd00000000012 */
[----:B0-----:R-:W-:-:S08]  /*1250*/  DADD R16, R18, R16 ;  /* 0x0000000012107229 */ /* 0x001fd00000000010 */
[----:B---3--:R-:W-:-:S11]  /*1260*/  DADD R12, R16, R14 ;  /* 0x00000000100c7229 */ /* 0x008fd6000000000e */
.L_x_48:
[----:B------:R-:W-:Y:S05]  /*1270*/  @!P1 BRA `(.L_x_46) ;  /* 0x0000000000389947 */ /* 0x000fea0003800000 */
[----:B------:R-:W1:Y:S01]  /*1280*/  S2R R14, SR_CgaCtaId ;  /* 0x00000000000e7919 */ /* 0x000e620000008800 */
[----:B------:R-:W-:Y:S02]  /*1290*/  MOV R3, 0x400 ;  /* 0x0000040000037802 */ /* 0x000fe40000000f00 */
[----:B------:R-:W-:-:S03]  /*12a0*/  ISETP.NE.AND P0, PT, R4, 0x1, PT ;  /* 0x000000010400780c */ /* 0x000fc60003f05270 */
[----:B------:R-:W-:-:S05]  /*12b0*/  VIADD R3, R3, 0x8 ;  /* 0x0000000803037836 */ /* 0x000fca0000000000 */
[----:B-1----:R-:W-:-:S05]  /*12c0*/  LEA R3, R14, R3, 0x18 ;  /* 0x000000030e037211 */ /* 0x002fca00078ec0ff */
[----:B------:R-:W-:-:S05]  /*12d0*/  IMAD R0, R0, 0x8, R3 ;  /* 0x0000000800007824 */ /* 0x000fca00078e0203 */
[----:B------:R-:W1:Y:S02]  /*12e0*/  LDS.64 R14, [R0] ;  /* 0x00000000000e7984 */ /* 0x000e640000000a00 */
[----:B-1----:R-:W-:Y:S01]  /*12f0*/  DADD R12, R12, R14 ;  /* 0x000000000c0c7229 */ /* 0x002fe2000000000e */
[----:B------:R-:W-:Y:S10]  /*1300*/  @!P0 BRA `(.L_x_46) ;  /* 0x0000000000148947 */ /* 0x000ff40003800000 */
[----:B------:R-:W-:Y:S01]  /*1310*/  ISETP.NE.AND P0, PT, R4, 0x2, PT ;  /* 0x000000020400780c */ /* 0x000fe20003f05270 */
[----:B------:R-:W1:-:S12]  /*1320*/  LDS.64 R14, [R0+0x8] ;  /* 0x00000800000e7984 */ /* 0x000e580000000a00 */
[----:B0-----:R-:W0:Y:S01]  /*1330*/  @P0 LDS.64 R16, [R0+0x10] ;  /* 0x0000100000100984 */ /* 0x001e220000000a00 */
[----:B-1----:R-:W-:-:S08]  /*1340*/  DADD R12, R12, R14 ;  /* 0x000000000c0c7229 */ /* 0x002fd0000000000e */
[----:B0-----:R-:W-:-:S11]  /*1350*/  @P0 DADD R12, R12, R16 ;  /* 0x000000000c0c0229 */ /* 0x001fd60000000010 */
.L_x_46:
[----:B------:R-:W1:Y:S01]  /*1360*/  LDC.64 R14, c[0x0][0x380] ;  /* 0x0000e000ff0e7b82 */ /* 0x000e620000000a00 */
[----:B------:R-:W2:Y:S02]  /*1370*/  LDCU UR4, c[0x0][0x390] ;  /* 0x00007200ff0477ac */ /* 0x000ea40008000800 */
[----:B--2---:R-:W-:-:S04]  /*1380*/  IMAD R0, R28, UR4, R28 ;  /* 0x000000041c007c24 */ /* 0x004fc8000f8e021c */
[----:B-1----:R-:W-:-:S06]  /*1390*/  IMAD.WIDE.U32 R14, R0, 0x8, R14 ;  /* 0x00000008000e7825 */ /* 0x002fcc00078e000e */
[----:B------:R-:W2:Y:S01]  /*13a0*/  LDG.E.64 R14, desc[UR8][R14.64] ;  /* 0x000000080e0e7981 */ /* 0x000ea2000c1e1b00 */
[----:B------:R-:W-:Y:S01]  /*13b0*/  UMOV UR4, 0x47ae147b ;  /* 0x47ae147b00047882 */ /* 0x000fe20000000000 */
[----:B------:R-:W-:Y:S01]  /*13c0*/  UMOV UR5, 0x3f847ae1 ;  /* 0x3f847ae100057882 */ /* 0x000fe20000000000 */
[----:B------:R-:W-:Y:S01]  /*13d0*/  IMAD.MOV.U32 R22, RZ, RZ, 0x0 ;  /* 0x00000000ff167424 */ /* 0x000fe200078e00ff */
[----:B------:R-:W-:Y:S01]  /*13e0*/  BSSY.RECONVERGENT B1, `(.L_x_49) ;  /* 0x0000018000017945 */ /* 0x000fe20003800200 */
[----:B------:R-:W-:Y:S01]  /*13f0*/  IMAD.MOV.U32 R23, RZ, RZ, 0x3fd80000 ;  /* 0x3fd80000ff177424 */ /* 0x000fe200078e00ff */
[----:B--2---:R-:W-:Y:S01]  /*1400*/  DADD R20, R14, UR4 ;  /* 0x000000040e147e29 */ /* 0x004fe20008000000 */
[----:B------:R-:W1:Y:S01]  /*1410*/  S2UR UR5, SR_CgaCtaId ;  /* 0x00000000000579c3 */ /* 0x000e620000008800 */
[----:B------:R-:W-:-:S06]  /*1420*/  UMOV UR4, 0x400 ;  /* 0x0000040000047882 */ /* 0x000fcc0000000000 */
[----:B------:R-:W-:-:S06]  /*1430*/  DADD R20, R20, -R12 ;  /* 0x0000000014147229 */ /* 0x000fcc000000080c */
[----:B------:R-:W0:Y:S04]  /*1440*/  MUFU.RSQ64H R19, R21 ;  /* 0x0000001500137308 */ /* 0x000e280000001c00 */
[----:B------:R-:W-:-:S04]  /*1450*/  IADD3 R18, PT, PT, R21, -0x3500000, RZ ;  /* 0xfcb0000015127810 */ /* 0x000fc80007ffe0ff */
[----:B------:R-:W-:Y:S01]  /*1460*/  ISETP.GE.U32.AND P0, PT, R18, 0x7ca00000, PT ;  /* 0x7ca000001200780c */ /* 0x000fe20003f06070 */
[----:B-1----:R-:W-:Y:S01]  /*1470*/  ULEA UR4, UR5, UR4, 0x18 ;  /* 0x0000000405047291 */ /* 0x002fe2000f8ec0ff */
[----:B0-----:R-:W-:-:S08]  /*1480*/  DMUL R16, R18, R18 ;  /* 0x0000001212107228 */ /* 0x001fd00000000000 */
[----:B------:R0:W-:Y:S01]  /*1490*/  STS.64 [UR4], R12 ;  /* 0x0000000cff007988 */ /* 0x0001e20008000a04 */
[----:B------:R-:W-:-:S08]  /*14a0*/  DFMA R16, R20, -R16, 1 ;  /* 0x3ff000001410742b */ /* 0x000fd00000000810 */
[----:B------:R-:W-:Y:S02]  /*14b0*/  DFMA R22, R16, R22, 0.5 ;  /* 0x3fe000001016742b */ /* 0x000fe40000000016 */
[----:B------:R-:W-:-:S08]  /*14c0*/  DMUL R16, R18, R16 ;  /* 0x0000001012107228 */ /* 0x000fd00000000000 */
[----:B------:R-:W-:-:S08]  /*14d0*/  DFMA R16, R22, R16, R18 ;  /* 0x000000101610722b */ /* 0x000fd00000000012 */
[----:B------:R-:W-:Y:S02]  /*14e0*/  DMUL R14, R20, R16 ;  /* 0x00000010140e7228 */ /* 0x000fe40000000000 */
[----:B------:R-:W-:Y:S01]  /*14f0*/  IADD3 R25, PT, PT, R17, -0x100000, RZ ;  /* 0xfff0000011197810 */ /* 0x000fe20007ffe0ff */
[----:B------:R-:W-:-:S05]  /*1500*/  IMAD.MOV.U32 R24, RZ, RZ, R16 ;  /* 0x000000ffff187224 */ /* 0x000fca00078e0010 */
[----:B------:R-:W-:-:S08]  /*1510*/  DFMA R22, R14, -R14, R20 ;  /* 0x8000000e0e16722b */ /* 0x000fd00000000014 */
[----:B------:R-:W-:Y:S01]  /*1520*/  DFMA R26, R22, R24, R14 ;  /* 0x00000018161a722b */ /* 0x000fe2000000000e */
[----:B0-----:R-:W-:Y:S10]  /*1530*/  @!P0 BRA `(.L_x_50) ;  /* 0x0000000000088947 */ /* 0x001ff40003800000 */
[----:B------:R-:W-:-:S07]  /*1540*/  MOV R12, 0x1560 ;  /* 0x00001560000c7802 */ /* 0x000fce0000000f00 */
[----:B------:R-:W-:Y:S05]  /*1550*/  CALL.REL.NOINC `($__internal_2_$__cuda_sm20_dsqrt_rn_f64_mediumpath_v1) ;  /* 0x0000001400947944 */ /* 0x000fea0003c00000 */
.L_x_50:
[----:B------:R-:W-:Y:S05]  /*1560*/  BSYNC.RECONVERGENT B1 ;  /* 0x0000000000017941 */ /* 0x000fea0003800200 */
.L_x_49:
[----:B------:R-:W0:Y:S02]  /*1570*/  LDC.64 R12, c[0x0][0x388] ;  /* 0x0000e200ff0c7b82 */ /* 0x000e240000000a00 */
[----:B0-----:R-:W-:-:S05]  /*1580*/  IMAD.WIDE.U32 R12, R0, 0x8, R12 ;  /* 0x00000008000c7825 */ /* 0x001fca00078e000c */
[----:B------:R1:W-:Y:S02]  /*1590*/  STG.E.64 desc[UR8][R12.64], R26 ;  /* 0x0000001a0c007986 */ /* 0x0003e4000c101b08 */
.L_x_43:
[----:B------:R-:W-:Y:S05]  /*15a0*/  BSYNC.RECONVERGENT B0 ;  /* 0x0000000000007941 */ /* 0x000fea0003800200 */
.L_x_42:
[----:B-1----:R-:W1:Y:S01]  /*15b0*/  MUFU.RCP64H R13, R11 ;  /* 0x0000000b000d7308 */ /* 0x002e620000001800 */
[----:B------:R-:W-:Y:S01]  /*15c0*/  IMAD.MOV.U32 R12, RZ, RZ, 0x1 ;  /* 0x00000001ff0c7424 */ /* 0x000fe200078e00ff */
[----:B------:R-:W2:Y:S01]  /*15d0*/  LDCU UR4, c[0x0][0x390] ;  /* 0x00007200ff0477ac */ /* 0x000ea20008000800 */
[----:B------:R-:W-:Y:S01]  /*15e0*/  LOP3.LUT R0, RZ, R28, RZ, 0x33, !PT ;  /* 0x0000001cff007212 */ /* 0x000fe200078e33ff */
[----:B------:R-:W-:Y:S03]  /*15f0*/  BSSY.RECONVERGENT B0, `(.L_x_51) ;  /* 0x0000016000007945 */ /* 0x000fe60003800200 */
[----:B-1----:R-:W-:Y:S01]  /*1600*/  DFMA R14, -R10, R12, 1 ;  /* 0x3ff000000a0e742b */ /* 0x002fe2000000010c */
[----:B--2---:R-:W-:-:S04]  /*1610*/  IADD3 R0, PT, PT, R0, UR4, RZ ;  /* 0x0000000400007c10 */ /* 0x004fc8000fffe0ff */
[----:B------:R-:W1:Y:S03]  /*1620*/  I2F.F64 R18, R0 ;  /* 0x0000000000127312 */ /* 0x000e660000201c00 */
[----:B------:R-:W-:-:S08]  /*1630*/  DFMA R14, R14, R14, R14 ;  /* 0x0000000e0e0e722b */ /* 0x000fd0000000000e */
[----:B------:R-:W-:Y:S01]  /*1640*/  DFMA R14, R12, R14, R12 ;  /* 0x0000000e0c0e722b */ /* 0x000fe2000000000c */
[----:B------:R-:W-:Y:S01]  /*1650*/  BAR.SYNC.DEFER_BLOCKING 0x0 ;  /* 0x0000000000007b1d */ /* 0x000fe20000010000 */
[----:B-1----:R-:W-:-:S06]  /*1660*/  FSETP.GEU.AND P1, PT, |R19|, 6.5827683646048100446e-37, PT ;  /* 0x036000001300780b */ /* 0x002fcc0003f2e200 */
[----:B------:R-:W-:-:S08]  /*1670*/  DFMA R12, -R10, R14, 1 ;  /* 0x3ff000000a0c742b */ /* 0x000fd0000000010e */
[----:B0-----:R-:W-:-:S08]  /*1680*/  DFMA R16, R14, R12, R14 ;  /* 0x0000000c0e10722b */ /* 0x001fd0000000000e */
        /* <DEDUP_REMOVED lines=12> */
.L_x_52:
[----:B------:R-:W-:Y:S05]  /*1750*/  BSYNC.RECONVERGENT B0 ;  /* 0x0000000000007941 */ /* 0x000fea0003800200 */
.L_x_51:
[----:B------:R-:W0:Y:S01]  /*1760*/  LDCU UR4, c[0x0][0x390] ;  /* 0x00007200ff0477ac */ /* 0x000e220008000800 */
[----:B------:R-:W1:Y:S01]  /*1770*/  F2I.F64.CEIL R3, R12 ;  /* 0x0000000c00037311 */ /* 0x000e620000309100 */
[----:B------:R-:W-:Y:S01]  /*1780*/  VIADD R28, R28, 0x1 ;  /* 0x000000011c1c7836 */ /* 0x000fe20000000000 */
[----:B------:R-:W-:Y:S03]  /*1790*/  BSSY.RECONVERGENT B0, `(.L_x_53) ;  /* 0x00000dc000007945 */ /* 0x000fe60003800200 */
[----:B-1----:R-:W-:Y:S01]  /*17a0*/  IMAD R0, R3, R31, R28 ;  /* 0x0000001f03007224 */ /* 0x002fe200078e021c */
[----:B0-----:R-:W-:-:S04]  /*17b0*/  MOV R18, UR4 ;  /* 0x0000000400127c02 */ /* 0x001fc80008000f00 */
[----:B------:R-:W-:-:S04]  /*17c0*/  VIADDMNMX R3, R0, R3, R18, PT ;  /* 0x0000000300037246 */ /* 0x000fc80003800112 */
[----:B------:R-:W-:-:S13]  /*17d0*/  ISETP.GE.AND P0, PT, R0, R3, PT ;  /* 0x000000030000720c */ /* 0x000fda0003f06270 */
[----:B------:R-:W-:Y:S05]  /*17e0*/  @P0 BRA `(.L_x_54) ;  /* 0x0000000c00580947 */ /* 0x000fea0003800000 */
[----:B------:R-:W0:Y:S01]  /*17f0*/  LDC.64 R12, c[0x0][0x388] ;  /* 0x0000e200ff0c7b82 */ /* 0x000e220000000a00 */
[C---:B------:R-:W-:Y:S01]  /*1800*/  ISETP.NE.AND P0, PT, R5.reuse, RZ, PT ;  /* 0x000000ff0500720c */ /* 0x040fe20003f05270 */
[----:B------:R-:W-:-:S06]  /*1810*/  IMAD R15, R5, R18, R5 ;  /* 0x00000012050f7224 */ /* 0x000fcc00078e0205 */
[----:B------:R-:W1:Y:S01]  /*1820*/  LDC.64 R10, c[0x0][0x388] ;  /* 0x0000e200ff0a7b82 */ /* 0x000e620000000a00 */
[----:B0-----:R-:W-:-:S05]  /*1830*/  IMAD.WIDE.U32 R12, R15, 0x8, R12 ;  /* 0x000000080f0c7825 */ /* 0x001fca00078e000c */
[----:B------:R-:W-:Y:S05]  /*1840*/  @P0 BRA `(.L_x_55) ;  /* 0x00000000008c0947 */ /* 0x000fea0003800000 */
.L_x_58:
[----:B0-----:R-:W2:Y:S01]  /*1850*/  LDG.E.64 R16, desc[UR8][R12.64] ;  /* 0x000000080c107981 */ /* 0x001ea2000c1e1b00 */
[----:B------:R-:W0:Y:S01]  /*1860*/  LDC.64 R18, c[0x0][0x380] ;  /* 0x0000e000ff127b82 */ /* 0x000e220000000a00 */
[----:B------:R-:W3:Y:S02]  /*1870*/  LDCU UR4, c[0x0][0x390] ;  /* 0x00007200ff0477ac */ /* 0x000ee40008000800 */
[----:B---3--:R-:W-:-:S04]  /*1880*/  IMAD R15, R0, UR4, RZ ;  /* 0x00000004000f7c24 */ /* 0x008fc8000f8e02ff */
[----:B0-----:R-:W-:-:S06]  /*1890*/  IMAD.WIDE R18, R15, 0x8, R18 ;  /* 0x000000080f127825 */ /* 0x001fcc00078e0212 */
[----:B------:R-:W3:Y:S01]  /*18a0*/  LDG.E.64 R18, desc[UR8][R18.64] ;  /* 0x0000000812127981 */ /* 0x000ee2000c1e1b00 */
[----:B------:R-:W-:Y:S01]  /*18b0*/  IMAD.MOV.U32 R14, RZ, RZ, 0x1 ;  /* 0x00000001ff0e7424 */ /* 0x000fe200078e00ff */
[----:B------:R-:W-:Y:S01]  /*18c0*/  BSSY.RECONVERGENT B1, `(.L_x_56) ;  /* 0x0000012000017945 */ /* 0x000fe20003800200 */
[----:B--2---:R-:W0:Y:S04]  /*18d0*/  MUFU.RCP64H R15, R17 ;  /* 0x00000011000f7308 */ /* 0x004e280000001800 */
[----:B0-----:R-:W-:-:S08]  /*18e0*/  DFMA R20, -R16, R14, 1 ;  /* 0x3ff000001014742b */ /* 0x001fd0000000010e */
[----:B------:R-:W-:Y:S01]  /*18f0*/  DFMA R20, R20, R20, R20 ;  /* 0x000000141414722b */ /* 0x000fe20000000014 */
[----:B---3--:R-:W-:-:S07]  /*1900*/  FSETP.GEU.AND P1, PT, |R19|, 6.5827683646048100446e-37, PT ;  /* 0x036000001300780b */ /* 0x008fce0003f2e200 */
        /* <DEDUP_REMOVED lines=9> */
[----:B------:R-:W-:-:S07]  /*19a0*/  MOV R30, 0x19c0 ;  /* 0x000019c0001e7802 */ /* 0x000fce0000000f00 */
[----:B-1----:R-:W-:Y:S05]  /*19b0*/  CALL.REL.NOINC `($__internal_1_$__cuda_sm20_div_rn_f64_full) ;  /* 0x0000000c00007944 */ /* 0x002fea0003c00000 */
[----:B------:R-:W-:Y:S01]  /*19c0*/  IMAD.MOV.U32 R14, RZ, RZ, R16 ;  /* 0x000000ffff0e7224 */ /* 0x000fe200078e0010 */
[----:B------:R-:W-:-:S07]  /*19d0*/  MOV R15, R17 ;  /* 0x00000011000f7202 */ /* 0x000fce0000000f00 */
.L_x_57:
[----:B------:R-:W-:Y:S05]  /*19e0*/  BSYNC.RECONVERGENT B1 ;  /* 0x0000000000017941 */ /* 0x000fea0003800200 */
.L_x_56:
[----:B------:R-:W0:Y:S02]  /*19f0*/  LDCU UR4, c[0x0][0x390] ;  /* 0x00007200ff0477ac */ /* 0x000e240008000800 */
[----:B0-----:R-:W-:-:S04]  /*1a00*/  IMAD.U32 R18, RZ, RZ, UR4 ;  /* 0x00000004ff127e24 */ /* 0x001fc8000f8e00ff */
[----:B------:R-:W-:Y:S02]  /*1a10*/  IMAD R17, R5, R18, R0 ;  /* 0x0000001205117224 */ /* 0x000fe400078e0200 */
[----:B------:R-:W-:Y:S02]  /*1a20*/  VIADD R0, R0, 0x1 ;  /* 0x0000000100007836 */ /* 0x000fe40000000000 */
[----:B-1----:R-:W-:-:S03]  /*1a30*/  IMAD.WIDE R16, R17, 0x8, R10 ;  /* 0x0000000811107825 */ /* 0x002fc600078e020a */
[----:B------:R-:W-:Y:S02]  /*1a40*/  ISETP.GE.AND P0, PT, R0, R3, PT ;  /* 0x000000030000720c */ /* 0x000fe40003f06270 */
[----:B------:R0:W-:Y:S11]  /*1a50*/  STG.E.64 desc[UR8][R16.64], R14 ;  /* 0x0000000e10007986 */ /* 0x0001f6000c101b08 */
[----:B------:R-:W-:Y:S05]  /*1a60*/  @!P0 BRA `(.L_x_58) ;  /* 0xfffffffc00788947 */ /* 0x000fea000383ffff */
[----:B------:R-:W-:Y:S05]  /*1a70*/  BRA `(.L_x_54) ;  /* 0x0000000800b47947 */ /* 0x000fea0003800000 */
.L_x_55:
[----:B------:R-:W-:Y:S02]  /*1a80*/  LOP3.LUT R34, R8, 0x7, RZ, 0xc0, !PT ;  /* 0x0000000708227812 */ /* 0x000fe400078ec0ff */
[----:B-1----:R-:W-:Y:S02]  /*1a90*/  LOP3.LUT R10, R5, 0x7ffffff8, RZ, 0xc0, !PT ;  /* 0x7ffffff8050a7812 */ /* 0x002fe400078ec0ff */
[----:B------:R-:W-:Y:S02]  /*1aa0*/  LOP3.LUT R11, R9, 0x3, RZ, 0xc0, !PT ;  /* 0x00000003090b7812 */ /* 0x000fe400078ec0ff */
[----:B------:R-:W-:-:S07]  /*1ab0*/  IADD3 R34, PT, PT, R34, -0x1, RZ ;  /* 0xffffffff22227810 */ /* 0x000fce0007ffe0ff */
.L_x_69:
[----:B------:R-:W-:Y:S01]  /*1ac0*/  ISETP.GE.U32.AND P0, PT, R5, 0x8, PT ;  /* 0x000000080500780c */ /* 0x000fe20003f06070 */
[----:B------:R-:W-:Y:S01]  /*1ad0*/  BSSY.RECONVERGENT B1, `(.L_x_59) ;  /* 0x000003f000017945 */ /* 0x000fe20003800200 */
[----:B------:R-:W-:Y:S01]  /*1ae0*/  IMAD.MOV.U32 R30, RZ, RZ, RZ ;  /* 0x000000ffff1e7224 */ /* 0x000fe200078e00ff */
[----:B------:R-:W-:-:S10]  /*1af0*/  CS2R R26, SRZ ;  /* 0x00000000001a7805 */ /* 0x000fd4000001ff00 */
[----:B0-----:R-:W-:Y:S05]  /*1b00*/  @!P0 BRA `(.L_x_60) ;  /* 0x0000000000ec8947 */ /* 0x001fea0003800000 */
[----:B------:R-:W-:Y:S01]  /*1b10*/  BSSY.RECONVERGENT B2, `(.L_x_61) ;  /* 0x0000039000027945 */ /* 0x000fe20003800200 */
[----:B------:R-:W-:Y:S01]  /*1b20*/  IMAD.MOV.U32 R33, RZ, RZ, RZ ;  /* 0x000000ffff217224 */ /* 0x000fe200078e00ff */
[----:B------:R-:W-:-:S07]  /*1b30*/  CS2R R26, SRZ ;  /* 0x00000000001a7805 */ /* 0x000fce000001ff00 */
.L_x_62:
[----:B------:R-:W0:Y:S08]  /*1b40*/  LDC R16, c[0x0][0x390] ;  /* 0x0000e400ff107b82 */ /* 0x000e300000000800 */
[----:B------:R-:W1:Y:S01]  /*1b50*/  LDC.64 R14, c[0x0][0x388] ;  /* 0x0000e200ff0e7b82 */ /* 0x000e620000000a00 */
[CC--:B0-----:R-:W-:Y:S02]  /*1b60*/  IMAD R17, R33.reuse, R16.reuse, R5 ;  /* 0x0000001021117224 */ /* 0x0c1fe400078e0205 */
[----:B------:R-:W-:-:S02]  /*1b70*/  IMAD R21, R33, R16, R0 ;  /* 0x0000001021157224 */ /* 0x000fc400078e0200 */
[----:B-1----:R-:W-:-:S04]  /*1b80*/  IMAD.WIDE.U32 R36, R17, 0x8, R14 ;  /* 0x0000000811247825 */ /* 0x002fc800078e000e */
[----:B------:R-:W-:Y:S02]  /*1b90*/  IMAD.WIDE R20, R21, 0x8, R14 ;  /* 0x0000000815147825 */ /* 0x000fe400078e020e */
[----:B------:R-:W2:Y:S04]  /*1ba0*/  LDG.E.64 R36, desc[UR8][R36.64] ;  /* 0x0000000824247981 */ /* 0x000ea8000c1e1b00 */
[----:B------:R0:W2:Y:S01]  /*1bb0*/  LDG.E.64 R18, desc[UR8][R20.64] ;  /* 0x0000000814127981 */ /* 0x0000a2000c1e1b00 */
[----:B------:R-:W-:-:S05]  /*1bc0*/  IADD3 R17, PT, PT, R17, R16, RZ ;  /* 0x0000001011117210 */ /* 0x000fca0007ffe0ff */
[----:B------:R-:W-:-:S04]  /*1bd0*/  IMAD.WIDE.U32 R22, R17, 0x8, R14 ;  /* 0x0000000811167825 */ /* 0x000fc800078e000e */
[----:B0-----:R-:W-:Y:S02]  /*1be0*/  IMAD.WIDE.U32 R20, R16, 0x8, R20 ;  /* 0x0000000810147825 */ /* 0x001fe400078e0014 */
[----:B------:R-:W3:Y:S02]  /*1bf0*/  LDG.E.64 R22, desc[UR8][R22.64] ;  /* 0x0000000816167981 */ /* 0x000ee4000c1e1b00 */
[----:B------:R-:W-:-:S04]  /*1c00*/  IMAD.IADD R17, R17, 0x1, R16 ;  /* 0x0000000111117824 */ /* 0x000fc800078e0210 */
[----:B------:R-:W-:-:S06]  /*1c10*/  IMAD.WIDE.U32 R24, R17, 0x8, R14 ;  /* 0x0000000811187825 */ /* 0x000fcc00078e000e */
[----:B------:R-:W4:Y:S01]  /*1c20*/  LDG.E.64 R24, desc[UR8][R24.64] ;  /* 0x0000000818187981 */ /* 0x000f22000c1e1b00 */
[----:B--2---:R-:W-:-:S03]  /*1c30*/  DFMA R36, R18, R36, R26 ;  /* 0x000000241224722b */ /* 0x004fc6000000001a */
[----:B------:R-:W3:Y:S01]  /*1c40*/  LDG.E.64 R26, desc[UR8][R20.64] ;  /* 0x00000008141a7981 */ /* 0x000ee2000c1e1b00 */
[----:B------:R-:W-:-:S05]  /*1c50*/  IMAD.WIDE.U32 R18, R16, 0x8, R20 ;  /* 0x0000000810127825 */ /* 0x000fca00078e0014 */
[----:B------:R0:W4:Y:S01]  /*1c60*/  LDG.E.64 R20, desc[UR8][R18.64] ;  /* 0x0000000812147981 */ /* 0x000122000c1e1b00 */
[----:B------:R-:W-:Y:S02]  /*1c70*/  IMAD.IADD R17, R17, 0x1, R16 ;  /* 0x0000000111117824 */ /* 0x000fe400078e0210 */
[----:B0-----:R-:W-:Y:S01]  /*1c80*/  IMAD.WIDE.U32 R18, R16, 0x8, R18 ;  /* 0x0000000810127825 */ /* 0x001fe200078e0012 */
[----:B---3--:R-:W-:-:S08]  /*1c90*/  DFMA R22, R26, R22, R36 ;  /* 0x000000161a16722b */ /* 0x008fd00000000024 */
[----:B----4-:R-:W-:Y:S01]  /*1ca0*/  DFMA R24, R20, R24, R22 ;  /* 0x000000181418722b */ /* 0x010fe20000000016 */
[C-C-:B------:R-:W-:Y:S01]  /*1cb0*/  IMAD.WIDE.U32 R20, R17.reuse, 0x8, R14.reuse ;  /* 0x0000000811147825 */ /* 0x140fe200078e000e */
[----:B------:R-:W-:Y:S01]  /*1cc0*/  IADD3 R17, PT, PT, R17, R16, RZ ;  /* 0x0000001011117210 */ /* 0x000fe20007ffe0ff */
[----:B------:R-:W2:Y:S04]  /*1cd0*/  LDG.E.64 R22, desc[UR8][R18.64] ;  /* 0x0000000812167981 */ /* 0x000ea8000c1e1b00 */
[----:B------:R-:W2:Y:S01]  /*1ce0*/  LDG.E.64 R20, desc[UR8][R20.64] ;  /* 0x0000000814147981 */ /* 0x000ea2000c1e1b00 */
[----:B------:R-:W-:-:S04]  /*1cf0*/  IMAD.WIDE.U32 R26, R17, 0x8, R14 ;  /* 0x00000008111a7825 */ /* 0x000fc800078e000e */
[C---:B------:R-:W-:Y:S02]  /*1d00*/  IMAD.WIDE.U32 R36, R16.reuse, 0x8, R18 ;  /* 0x0000000810247825 */ /* 0x040fe400078e0012 */
[----:B------:R-:W3:Y:S04]  /*1d10*/  LDG.E.64 R26, desc[UR8][R26.64] ;  /* 0x000000081a1a7981 */ /* 0x000ee8000c1e1b00 */
[----:B------:R0:W3:Y:S01]  /*1d20*/  LDG.E.64 R18, desc[UR8][R36.64] ;  /* 0x0000000824127981 */ /* 0x0000e2000c1e1b00 */
[----:B------:R-:W-:Y:S02]  /*1d30*/  IMAD.IADD R17, R17, 0x1, R16 ;  /* 0x0000000111117824 */ /* 0x000fe400078e0210 */
[----:B0-----:R-:W-:Y:S01]  /*1d40*/  IMAD.WIDE.U32 R36, R16, 0x8, R36 ;  /* 0x0000000810247825 */ /* 0x001fe200078e0024 */
[----:B--2---:R-:W-:-:S03]  /*1d50*/  DFMA R20, R22, R20, R24 ;  /* 0x000000141614722b */ /* 0x004fc60000000018 */
[C---:B------:R-:W-:Y:S01]  /*1d60*/  IMAD.WIDE.U32 R22, R17.reuse, 0x8, R14 ;  /* 0x0000000811167825 */ /* 0x040fe200078e000e */
[----:B------:R-:W2:Y:S03]  /*1d70*/  LDG.E.64 R24, desc[UR8][R36.64] ;  /* 0x0000000824187981 */ /* 0x000ea6000c1e1b00 */
[----:B------:R-:W-:Y:S02]  /*1d80*/  IMAD.IADD R17, R17, 0x1, R16 ;  /* 0x0000000111117824 */ /* 0x000fe400078e0210 */
[----:B------:R-:W2:Y:S01]  /*1d90*/  LDG.E.64 R22, desc[UR8][R22.64] ;  /* 0x0000000816167981 */ /* 0x000ea2000c1e1b00 */
[----:B---3--:R-:W-:Y:S01]  /*1da0*/  DFMA R26, R18, R26, R20 ;  /* 0x0000001a121a722b */ /* 0x008fe20000000014 */
[----:B------:R-:W-:Y:S01]  /*1db0*/  IMAD.WIDE.U32 R20, R16, 0x8, R36 ;  /* 0x0000000810147825 */ /* 0x000fe200078e0024 */
[----:B------:R-:W-:-:S03]  /*1dc0*/  IADD3 R35, PT, PT, R17, R16, RZ ;  /* 0x0000001011237210 */ /* 0x000fc60007ffe0ff */
[----:B------:R-:W-:-:S04]  /*1dd0*/  IMAD.WIDE.U32 R18, R17, 0x8, R14 ;  /* 0x0000000811127825 */ /* 0x000fc800078e000e */
[----:B------:R-:W-:Y:S02]  /*1de0*/  IMAD.WIDE.U32 R16, R16, 0x8, R20 ;  /* 0x0000000810107825 */ /* 0x000fe400078e0014 */
[----:B------:R-:W3:Y:S02]  /*1df0*/  LDG.E.64 R18, desc[UR8][R18.64] ;  /* 0x0000000812127981 */ /* 0x000ee4000c1e1b00 */
[----:B------:R-:W-:Y:S02]  /*1e00*/  IMAD.WIDE.U32 R14, R35, 0x8, R14 ;  /* 0x00000008230e7825 */ /* 0x000fe400078e000e */
[----:B------:R-:W3:Y:S04]  /*1e10*/  LDG.E.64 R20, desc[UR8][R20.64] ;  /* 0x0000000814147981 */ /* 0x000ee8000c1e1b00 */
[----:B------:R-:W4:Y:S04]  /*1e20*/  LDG.E.64 R16, desc[UR8][R16.64] ;  /* 0x0000000810107981 */ /* 0x000f28000c1e1b00 */
[----:B------:R-:W4:Y:S01]  /*1e30*/  LDG.E.64 R14, desc[UR8][R14.64] ;  /* 0x000000080e0e7981 */ /* 0x000f22000c1e1b00 */
[----:B------:R-:W-:-:S05]  /*1e40*/  VIADD R33, R33, 0x8 ;  /* 0x0000000821217836 */ /* 0x000fca0000000000 */
[----:B------:R-:W-:Y:S01]  /*1e50*/  ISETP.NE.AND P0, PT, R33, R10, PT ;  /* 0x0000000a2100720c */ /* 0x000fe20003f05270 */
[----:B--2---:R-:W-:-:S08]  /*1e60*/  DFMA R24, R24, R22, R26 ;  /* 0x000000161818722b */ /* 0x004fd0000000001a */
[----:B---3--:R-:W-:-:S08]  /*1e70*/  DFMA R24, R20, R18, R24 ;  /* 0x000000121418722b */ /* 0x008fd00000000018 */
[----:B----4-:R-:W-:Y:S01]  /*1e80*/  DFMA R26, R16, R14, R24 ;  /* 0x0000000e101a722b */ /* 0x010fe20000000018 */
[----:B------:R-:W-:Y:S10]  /*1e90*/  @P0 BRA `(.L_x_62) ;  /* 0xfffffffc00280947 */ /* 0x000ff4000383ffff */
[----:B------:R-:W-:Y:S05]  /*1ea0*/  BSYNC.RECONVERGENT B2 ;  /* 0x0000000000027941 */ /* 0x000fea0003800200 */
.L_x_61:
[----:B------:R-:W-:-:S07]  /*1eb0*/  IMAD.MOV.U32 R30, RZ, RZ, R10 ;  /* 0x000000ffff1e7224 */ /* 0x000fce00078e000a */
.L_x_60:
[----:B------:R-:W-:Y:S05]  /*1ec0*/  BSYNC.RECONVERGENT B1 ;  /* 0x0000000000017941 */ /* 0x000fea0003800200 */
.L_x_59:
[----:B------:R-:W-:Y:S01]  /*1ed0*/  LOP3.LUT P0, RZ, R5, 0x7, RZ, 0xc0, !PT ;  /* 0x0000000705ff7812 */ /* 0x000fe2000780c0ff */
[----:B------:R-:W-:-:S12]  /*1ee0*/  BSSY.RECONVERGENT B1, `(.L_x_63) ;  /* 0x0000040000017945 */ /* 0x000fd80003800200 */
[----:B------:R-:W-:Y:S05]  /*1ef0*/  @!P0 BRA `(.L_x_64) ;  /* 0x0000000000f88947 */ /* 0x000fea0003800000 */
[----:B------:R-:W-:Y:S01]  /*1f00*/  ISETP.GE.U32.AND P0, PT, R34, 0x3, PT ;  /* 0x000000032200780c */ /* 0x000fe20003f06070 */
[----:B------:R-:W-:Y:S01]  /*1f10*/  BSSY.RECONVERGENT B2, `(.L_x_65) ;  /* 0x000001f000027945 */ /* 0x000fe20003800200 */
[----:B------:R-:W-:-:S11]  /*1f20*/  LOP3.LUT P1, RZ, R8, 0x3, RZ, 0xc0, !PT ;  /* 0x0000000308ff7812 */ /* 0x000fd6000782c0ff */
[----:B------:R-:W-:Y:S05]  /*1f30*/  @!P0 BRA `(.L_x_66) ;  /* 0x0000000000708947 */ /* 0x000fea0003800000 */
[----:B------:R-:W0:Y:S08]  /*1f40*/  LDC R17, c[0x0][0x390] ;  /* 0x0000e400ff117b82 */ /* 0x000e300000000800 */
[----:B------:R-:W1:Y:S01]  /*1f50*/  LDC.64 R14, c[0x0][0x388] ;  /* 0x0000e200ff0e7b82 */ /* 0x000e620000000a00 */
[CC--:B0-----:R-:W-:Y:S02]  /*1f60*/  IMAD R16, R30.reuse, R17.reuse, R5 ;  /* 0x000000111e107224 */ /* 0x0c1fe400078e0205 */
[----:B------:R-:W-:-:S02]  /*1f70*/  IMAD R37, R30, R17, R0 ;  /* 0x000000111e257224 */ /* 0x000fc400078e0200 */
[----:B-1----:R-:W-:-:S04]  /*1f80*/  IMAD.WIDE.U32 R32, R16, 0x8, R14 ;  /* 0x0000000810207825 */ /* 0x002fc800078e000e */
[----:B------:R-:W-:Y:S01]  /*1f90*/  IMAD.WIDE R36, R37, 0x8, R14 ;  /* 0x0000000825247825 */ /* 0x000fe200078e020e */
[----:B------:R-:W2:Y:S04]  /*1fa0*/  LDG.E.64 R18, desc[UR8][R32.64] ;  /* 0x0000000820127981 */ /* 0x000ea8000c1e1b00 */
[----:B------:R0:W2:Y:S01]  /*1fb0*/  LDG.E.64 R20, desc[UR8][R36.64] ;  /* 0x0000000824147981 */ /* 0x0000a2000c1e1b00 */
[----:B------:R-:W-:-:S05]  /*1fc0*/  IADD3 R16, PT, PT, R16, R17, RZ ;  /* 0x0000001110107210 */ /* 0x000fca0007ffe0ff */
[----:B------:R-:W-:-:S04]  /*1fd0*/  IMAD.WIDE.U32 R22, R16, 0x8, R14 ;  /* 0x0000000810167825 */ /* 0x000fc800078e000e */
[C---:B0-----:R-:W-:Y:S02]  /*1fe0*/  IMAD.WIDE.U32 R36, R17.reuse, 0x8, R36 ;  /* 0x0000000811247825 */ /* 0x041fe400078e0024 */
[----:B------:R-:W3:Y:S02]  /*1ff0*/  LDG.E.64 R22, desc[UR8][R22.64] ;  /* 0x0000000816167981 */ /* 0x000ee4000c1e1b00 */
[--C-:B------:R-:W-:Y:S02]  /*2000*/  IMAD.IADD R16, R16, 0x1, R17.reuse ;  /* 0x0000000110107824 */ /* 0x100fe400078e0211 */
[----:B------:R-:W3:Y:S02]  /*2010*/  LDG.E.64 R24, desc[UR8][R36.64] ;  /* 0x0000000824187981 */ /* 0x000ee4000c1e1b00 */
[----:B------:R-:W-:Y:S01]  /*2020*/  IMAD.IADD R33, R16, 0x1, R17 ;  /* 0x0000000110217824 */ /* 0x000fe200078e0211 */
[----:B--2---:R-:W-:Y:S01]  /*2030*/  DFMA R26, R20, R18, R26 ;  /* 0x00000012141a722b */ /* 0x004fe2000000001a */
[----:B------:R-:W-:-:S04]  /*2040*/  IMAD.WIDE.U32 R20, R17, 0x8, R36 ;  /* 0x0000000811147825 */ /* 0x000fc800078e0024 */
[----:B------:R-:W-:-:S04]  /*2050*/  IMAD.WIDE.U32 R18, R16, 0x8, R14 ;  /* 0x0000000810127825 */ /* 0x000fc800078e000e */
[----:B------:R-:W-:Y:S02]  /*2060*/  IMAD.WIDE.U32 R16, R17, 0x8, R20 ;  /* 0x0000000811107825 */ /* 0x000fe400078e0014 */
[----:B------:R-:W2:Y:S02]  /*2070*/  LDG.E.64 R18, desc[UR8][R18.64] ;  /* 0x0000000812127981 */ /* 0x000ea4000c1e1b00 */
[----:B------:R-:W-:Y:S02]  /*2080*/  IMAD.WIDE.U32 R14, R33, 0x8, R14 ;  /* 0x00000008210e7825 */ /* 0x000fe400078e000e */
[----:B------:R-:W2:Y:S04]  /*2090*/  LDG.E.64 R20, desc[UR8][R20.64] ;  /* 0x0000000814147981 */ /* 0x000ea8000c1e1b00 */
[----:B------:R-:W4:Y:S04]  /*20a0*/  LDG.E.64 R16, desc[UR8][R16.64] ;  /* 0x0000000810107981 */ /* 0x000f28000c1e1b00 */
[----:B------:R-:W4:Y:S01]  /*20b0*/  LDG.E.64 R14, desc[UR8][R14.64] ;  /* 0x000000080e0e7981 */ /* 0x000f22000c1e1b00 */
[----:B---3--:R-:W-:Y:S01]  /*20c0*/  DFMA R24, R24, R22, R26 ;  /* 0x000000161818722b */ /* 0x008fe2000000001a */
[----:B------:R-:W-:-:S07]  /*20d0*/  IADD3 R30, PT, PT, R30, 0x4, RZ ;  /* 0x000000041e1e7810 */ /* 0x000fce0007ffe0ff */
[----:B--2---:R-:W-:-:S08]  /*20e0*/  DFMA R24, R20, R18, R24 ;  /* 0x000000121418722b */ /* 0x004fd00000000018 */
[----:B----4-:R-:W-:-:S11]  /*20f0*/  DFMA R26, R16, R14, R24 ;  /* 0x0000000e101a722b */ /* 0x010fd60000000018 */
.L_x_66:
[----:B------:R-:W-:Y:S05]  /*2100*/  BSYNC.RECONVERGENT B2 ;  /* 0x0000000000027941 */ /* 0x000fea0003800200 */
.L_x_65:
[----:B------:R-:W-:Y:S05]  /*2110*/  @!P1 BRA `(.L_x_64) ;  /* 0x0000000000709947 */ /* 0x000fea0003800000 */
[----:B------:R-:W-:Y:S02]  /*2120*/  ISETP.NE.AND P0, PT, R11, 0x1, PT ;  /* 0x000000010b00780c */ /* 0x000fe40003f05270 */
[----:B------:R-:W-:-:S04]  /*2130*/  LOP3.LUT R14, R9, 0x1, RZ, 0xc0, !PT ;  /* 0x00000001090e7812 */ /* 0x000fc800078ec0ff */
[----:B------:R-:W-:-:S07]  /*2140*/  ISETP.NE.U32.AND P1, PT, R14, 0x1, PT ;  /* 0x000000010e00780c */ /* 0x000fce0003f25070 */
[----:B------:R-:W0:Y:S08]  /*2150*/  @P0 LDC R19, c[0x0][0x390] ;  /* 0x0000e400ff130b82 */ /* 0x000e300000000800 */
[----:B------:R-:W1:Y:S08]  /*2160*/  @P0 LDC.64 R16, c[0x0][0x388] ;  /* 0x0000e200ff100b82 */ /* 0x000e700000000a00 */
[----:B------:R-:W2:Y:S08]  /*2170*/  @!P1 LDC R25, c[0x0][0x390] ;  /* 0x0000e400ff199b82 */ /* 0x000eb00000000800 */
[----:B------:R-:W3:Y:S01]  /*2180*/  @!P1 LDC.64 R14, c[0x0][0x388] ;  /* 0x0000e200ff0e9b82 */ /* 0x000ee20000000a00 */
[----:B0-----:R-:W-:-:S02]  /*2190*/  @P0 IMAD R23, R30, R19, R0 ;  /* 0x000000131e170224 */ /* 0x001fc400078e0200 */
[C---:B------:R-:W-:Y:S02]  /*21a0*/  @P0 IMAD R18, R30.reuse, R19, R5 ;  /* 0x000000131e120224 */ /* 0x040fe400078e0205 */
[----:B------:R-:W-:Y:S02]  /*21b0*/  @P0 VIADD R30, R30, 0x2 ;  /* 0x000000021e1e0836 */ /* 0x000fe40000000000 */
[----:B------:R-:W-:Y:S02]  /*21c0*/  @P0 IMAD.IADD R33, R18, 0x1, R19 ;  /* 0x0000000112210824 */ /* 0x000fe400078e0213 */
[----:B-1----:R-:W-:-:S04]  /*21d0*/  @P0 IMAD.WIDE R22, R23, 0x8, R16 ;  /* 0x0000000817160825 */ /* 0x002fc800078e0210 */
[----:B------:R-:W-:-:S04]  /*21e0*/  @P0 IMAD.WIDE.U32 R20, R18, 0x8, R16 ;  /* 0x0000000812140825 */ /* 0x000fc800078e0010 */
[----:B------:R-:W-:Y:S02]  /*21f0*/  @P0 IMAD.WIDE.U32 R18, R19, 0x8, R22 ;  /* 0x0000000813120825 */ /* 0x000fe400078e0016 */
[----:B------:R-:W4:Y:S02]  /*2200*/  @P0 LDG.E.64 R22, desc[UR8][R22.64] ;  /* 0x0000000816160981 */ /* 0x000f24000c1e1b00 */
[----:B------:R-:W-:Y:S02]  /*2210*/  @P0 IMAD.WIDE.U32 R16, R33, 0x8, R16 ;  /* 0x0000000821100825 */ /* 0x000fe400078e0010 */
[----:B------:R-:W4:Y:S02]  /*2220*/  @P0 LDG.E.64 R20, desc[UR8][R20.64] ;  /* 0x0000000814140981 */ /* 0x000f24000c1e1b00 */
[CC--:B--2---:R-:W-:Y:S02]  /*2230*/  @!P1 IMAD R33, R30.reuse, R25.reuse, R0 ;  /* 0x000000191e219224 */ /* 0x0c4fe400078e0200 */
[----:B------:R-:W-:Y:S01]  /*2240*/  @!P1 IMAD R35, R30, R25, R5 ;  /* 0x000000191e239224 */ /* 0x000fe200078e0205 */
[----:B------:R-:W2:Y:S01]  /*2250*/  @P0 LDG.E.64 R18, desc[UR8][R18.64] ;  /* 0x0000000812120981 */ /* 0x000ea2000c1e1b00 */
[----:B---3--:R-:W-:-:S03]  /*2260*/  @!P1 IMAD.WIDE R24, R33, 0x8, R14 ;  /* 0x0000000821189825 */ /* 0x008fc600078e020e */
[----:B------:R-:W2:Y:S01]  /*2270*/  @P0 LDG.E.64 R16, desc[UR8][R16.64] ;  /* 0x0000000810100981 */ /* 0x000ea2000c1e1b00 */
[----:B------:R-:W-:-:S03]  /*2280*/  @!P1 IMAD.WIDE.U32 R14, R35, 0x8, R14 ;  /* 0x00000008230e9825 */ /* 0x000fc600078e000e */
[----:B------:R-:W3:Y:S04]  /*2290*/  @!P1 LDG.E.64 R24, desc[UR8][R24.64] ;  /* 0x0000000818189981 */ /* 0x000ee8000c1e1b00 */
[----:B------:R-:W3:Y:S01]  /*22a0*/  @!P1 LDG.E.64 R14, desc[UR8][R14.64] ;  /* 0x000000080e0e9981 */ /* 0x000ee2000c1e1b00 */
[----:B----4-:R-:W-:-:S08]  /*22b0*/  @P0 DFMA R22, R22, R20, R26 ;  /* 0x000000141616022b */ /* 0x010fd0000000001a */
[----:B--2---:R-:W-:-:S08]  /*22c0*/  @P0 DFMA R26, R18, R16, R22 ;  /* 0x00000010121a022b */ /* 0x004fd00000000016 */
[----:B---3--:R-:W-:-:S11]  /*22d0*/  @!P1 DFMA R26, R24, R14, R26 ;  /* 0x0000000e181a922b */ /* 0x008fd6000000001a */
.L_x_64:
[----:B------:R-:W-:Y:S05]  /*22e0*/  BSYNC.RECONVERGENT B1 ;  /* 0x0000000000017941 */ /* 0x000fea0003800200 */
.L_x_63:
[----:B------:R-:W2:Y:S01]  /*22f0*/  LDG.E.64 R14, desc[UR8][R12.64] ;  /* 0x000000080c0e7981 */ /* 0x000ea2000c1e1b00 */
[----:B------:R-:W0:Y:S01]  /*2300*/  LDC.64 R16, c[0x0][0x380] ;  /* 0x0000e000ff107b82 */ /* 0x000e220000000a00 */
[----:B------:R-:W1:Y:S02]  /*2310*/  LDCU UR4, c[0x0][0x390] ;  /* 0x00007200ff0477ac */ /* 0x000e640008000800 */
[----:B-1----:R-:W-:-:S04]  /*2320*/  IMAD R23, R0, UR4, R5 ;  /* 0x0000000400177c24 */ /* 0x002fc8000f8e0205 */
[----:B0-----:R-:W-:-:S05]  /*2330*/  IMAD.WIDE R22, R23, 0x8, R16 ;  /* 0x0000000817167825 */ /* 0x001fca00078e0210 */
[----:B------:R-:W3:Y:S01]  /*2340*/  LDG.E.64 R18, desc[UR8][R22.64] ;  /* 0x0000000816127981 */ /* 0x000ee2000c1e1b00 */
[----:B------:R-:W-:Y:S01]  /*2350*/  MOV R20, 0x1 ;  /* 0x0000000100147802 */ /* 0x000fe20000000f00 */
[----:B------:R-:W-:Y:S01]  /*2360*/  BSSY.RECONVERGENT B1, `(.L_x_67) ;  /* 0x0000015000017945 */ /* 0x000fe20003800200 */
[----:B--2---:R-:W0:Y:S04]  /*2370*/  MUFU.RCP64H R21, R15 ;  /* 0x0000000f00157308 */ /* 0x004e280000001800 */
[----:B0-----:R-:W-:-:S08]  /*2380*/  DFMA R16, -R14, R20, 1 ;  /* 0x3ff000000e10742b */ /* 0x001fd00000000114 */
[----:B------:R-:W-:Y:S02]  /*2390*/  DFMA R16, R16, R16, R16 ;  /* 0x000000101010722b */ /* 0x000fe40000000010 */
[----:B---3--:R-:W-:-:S06]  /*23a0*/  DADD R26, R18, -R26 ;  /* 0x00000000121a7229 */ /* 0x008fcc000000081a */
        /* <DEDUP_REMOVED lines=11> */
[----:B------:R-:W-:Y:S01]  /*2460*/  MOV R16, R14 ;  /* 0x0000000e00107202 */ /* 0x000fe20000000f00 */
[----:B------:R-:W-:Y:S01]  /*2470*/  IMAD.MOV.U32 R19, RZ, RZ, R27 ;  /* 0x000000ffff137224 */ /* 0x000fe200078e001b */
[----:B------:R-:W-:Y:S01]  /*2480*/  MOV R30, 0x24b0 ;  /* 0x000024b0001e7802 */ /* 0x000fe20000000f00 */
[----:B------:R-:W-:-:S07]  /*2490*/  IMAD.MOV.U32 R17, RZ, RZ, R15 ;  /* 0x000000ffff117224 */ /* 0x000fce00078e000f */
[----:B------:R-:W-:Y:S05]  /*24a0*/  CALL.REL.NOINC `($__internal_1_$__cuda_sm20_div_rn_f64_full) ;  /* 0x0000000000447944 */ /* 0x000fea0003c00000 */
.L_x_68:
[----:B------:R-:W-:Y:S05]  /*24b0*/  BSYNC.RECONVERGENT B1 ;  /* 0x0000000000017941 */ /* 0x000fea0003800200 */
.L_x_67:
[----:B------:R-:W0:Y:S01]  /*24c0*/  LDCU UR4, c[0x0][0x390] ;  /* 0x00007200ff0477ac */ /* 0x000e220008000800 */
[----:B------:R-:W1:Y:S01]  /*24d0*/  LDC.64 R14, c[0x0][0x388] ;  /* 0x0000e200ff0e7b82 */ /* 0x000e620000000a00 */
[----:B0-----:R-:W-:-:S04]  /*24e0*/  IMAD.U32 R18, RZ, RZ, UR4 ;  /* 0x00000004ff127e24 */ /* 0x001fc8000f8e00ff */
[----:B------:R-:W-:Y:S01]  /*24f0*/  IMAD R19, R5, R18, R0 ;  /* 0x0000001205137224 */ /* 0x000fe200078e0200 */
[----:B------:R-:W-:-:S03]  /*2500*/  IADD3 R0, PT, PT, R0, 0x1, RZ ;  /* 0x0000000100007810 */ /* 0x000fc60007ffe0ff */
[----:B-1----:R-:W-:Y:S01]  /*2510*/  IMAD.WIDE R14, R19, 0x8, R14 ;  /* 0x00000008130e7825 */ /* 0x002fe200078e020e */
[----:B------:R-:W-:-:S04]  /*2520*/  ISETP.GE.AND P0, PT, R0, R3, PT ;  /* 0x000000030000720c */ /* 0x000fc80003f06270 */
[----:B------:R0:W-:Y:S09]  /*2530*/  STG.E.64 desc[UR8][R14.64], R16 ;  /* 0x000000100e007986 */ /* 0x0001f2000c101b08 */
[----:B------:R-:W-:Y:S05]  /*2540*/  @!P0 BRA `(.L_x_69) ;  /* 0xfffffff4005c8947 */ /* 0x000fea000383ffff */
.L_x_54:
[----:B------:R-:W-:Y:S05]  /*2550*/  BSYNC.RECONVERGENT B0 ;  /* 0x0000000000007941 */ /* 0x000fea0003800200 */
.L_x_53:
[----:B------:R-:W-:Y:S01]  /*2560*/  BAR.SYNC.DEFER_BLOCKING 0x0 ;  /* 0x0000000000007b1d */ /* 0x000fe20000010000 */
[----:B------:R-:W-:Y:S01]  /*2570*/  ISETP.NE.AND P0, PT, R28, R18, PT ;  /* 0x000000121c00720c */ /* 0x000fe20003f05270 */
[----:B------:R-:W-:Y:S02]  /*2580*/  VIADD R8, R8, 0x1 ;  /* 0x0000000108087836 */ /* 0x000fe40000000000 */
[----:B------:R-:W-:-:S10]  /*2590*/  VIADD R9, R9, 0x1 ;  /* 0x0000000109097836 */ /* 0x000fd40000000000 */
[----:B------:R-:W-:Y:S05]  /*25a0*/  @P0 BRA `(.L_x_70) ;  /* 0xffffffd800dc0947 */ /* 0x000fea000383ffff */
[----:B------:R-:W-:Y:S05]  /*25b0*/  EXIT ;  /* 0x000000000000794d */ /* 0x000fea0003800000 */
        .weak           $__internal_1_$__cuda_sm20_div_rn_f64_full
        .type           $__internal_1_$__cuda_sm20_div_rn_f64_full,@function
        .size           $__internal_1_$__cuda_sm20_div_rn_f64_full,($__internal_2_$__cuda_sm20_dsqrt_rn_f64_mediumpath_v1 - $__internal_1_$__cuda_sm20_div_rn_f64_full)
$__internal_1_$__cuda_sm20_div_rn_f64_full:
[C---:B------:R-:W-:Y:S01]  /*25c0*/  FSETP.GEU.AND P0, PT, |R17|.reuse, 1.469367938527859385e-39, PT ;  /* 0x001000001100780b */ /* 0x040fe20003f0e200 */
[----:B------:R-:W-:Y:S01]  /*25d0*/  IMAD.MOV.U32 R20, RZ, RZ, 0x1 ;  /* 0x00000001ff147424 */ /* 0x000fe200078e00ff */
[----:B------:R-:W-:Y:S01]  /*25e0*/  LOP3.LUT R14, R17, 0x800fffff, RZ, 0xc0, !PT ;  /* 0x800fffff110e7812 */ /* 0x000fe200078ec0ff */
[----:B------:R-:W-:Y:S01]  /*25f0*/  IMAD.MOV.U32 R24, RZ, RZ, 0x1ca00000 ;  /* 0x1ca00000ff187424 */ /* 0x000fe200078e00ff */
[C---:B------:R-:W-:Y:S01]  /*2600*/  FSETP.GEU.AND P2, PT, |R19|.reuse, 1.469367938527859385e-39, PT ;  /* 0x001000001300780b */ /* 0x040fe20003f4e200 */
[----:B------:R-:W-:Y:S01]  /*2610*/  BSSY.RECONVERGENT B2, `(.L_x_71) ;  /* 0x0000054000027945 */ /* 0x000fe20003800200 */
[----:B------:R-:W-:Y:S02]  /*2620*/  LOP3.LUT R15, R14, 0x3ff00000, RZ, 0xfc, !PT ;  /* 0x3ff000000e0f7812 */ /* 0x000fe400078efcff */
[----:B------:R-:W-:Y:S02]  /*2630*/  MOV R14, R16 ;  /* 0x00000010000e7202 */ /* 0x000fe40000000f00 */
[----:B------:R-:W-:-:S02]  /*2640*/  LOP3.LUT R32, R19, 0x7ff00000, RZ, 0xc0, !PT ;  /* 0x7ff0000013207812 */ /* 0x000fc400078ec0ff */
[----:B------:R-:W-:Y:S01]  /*2650*/  LOP3.LUT R33, R17, 0x7ff00000, RZ, 0xc0, !PT ;  /* 0x7ff0000011217812 */ /* 0x000fe200078ec0ff */
[----:B------:R-:W-:-:S03]  /*2660*/  @!P0 DMUL R14, R16, 8.98846567431157953865e+307 ;  /* 0x7fe00000100e8828 */ /* 0x000fc60000000000 */
[C---:B------:R-:W-:Y:S02]  /*2670*/  ISETP.GE.U32.AND P1, PT, R32.reuse, R33, PT ;  /* 0x000000212000720c */ /* 0x040fe40003f26070 */
[----:B------:R-:W-:Y:S01]  /*2680*/  @!P2 LOP3.LUT R25, R17, 0x7ff00000, RZ, 0xc0, !PT ;  /* 0x7ff000001119a812 */ /* 0x000fe200078ec0ff */
[----:B------:R-:W0:Y:S03]  /*2690*/  MUFU.RCP64H R21, R15 ;  /* 0x0000000f00157308 */ /* 0x000e260000001800 */
[----:B------:R-:W-:Y:S02]  /*26a0*/  @!P2 ISETP.GE.U32.AND P3, PT, R32, R25, PT ;  /* 0x000000192000a20c */ /* 0x000fe40003f66070 */
[----:B------:R-:W-:Y:S02]  /*26b0*/  MOV R25, 0x1ca00000 ;  /* 0x1ca0000000197802 */ /* 0x000fe40000000f00 */
[----:B------:R-:W-:-:S02]  /*26c0*/  @!P0 LOP3.LUT R33, R15, 0x7ff00000, RZ, 0xc0, !PT ;  /* 0x7ff000000f218812 */ /* 0x000fc400078ec0ff */
[----:B------:R-:W-:Y:S01]  /*26d0*/  SEL R25, R25, 0x63400000, !P1 ;  /* 0x6340000019197807 */ /* 0x000fe20004800000 */
[----:B0-----:R-:W-:-:S08]  /*26e0*/  DFMA R22, R20, -R14, 1 ;  /* 0x3ff000001416742b */ /* 0x001fd0000000080e */
[----:B------:R-:W-:-:S08]  /*26f0*/  DFMA R22, R22, R22, R22 ;  /* 0x000000161616722b */ /* 0x000fd00000000016 */
[----:B------:R-:W-:Y:S01]  /*2700*/  DFMA R22, R20, R22, R20 ;  /* 0x000000161416722b */ /* 0x000fe20000000014 */
[----:B------:R-:W-:Y:S01]  /*2710*/  @!P2 SEL R21, R24, 0x63400000, !P3 ;  /* 0x634000001815a807 */ /* 0x000fe20005800000 */
[----:B------:R-:W-:-:S03]  /*2720*/  IMAD.MOV.U32 R20, RZ, RZ, R18 ;  /* 0x000000ffff147224 */ /* 0x000fc600078e0012 */
[--C-:B------:R-:W-:Y:S02]  /*2730*/  @!P2 LOP3.LUT R26, R21, 0x80000000, R19.reuse, 0xf8, !PT ;  /* 0x80000000151aa812 */ /* 0x100fe400078ef813 */
[----:B------:R-:W-:Y:S01]  /*2740*/  LOP3.LUT R21, R25, 0x800fffff, R19, 0xf8, !PT ;  /* 0x800fffff19157812 */ /* 0x000fe200078ef813 */
[----:B------:R-:W-:Y:S01]  /*2750*/  DFMA R24, R22, -R14, 1 ;  /* 0x3ff000001618742b */ /* 0x000fe2000000080e */
[----:B------:R-:W-:Y:S01]  /*2760*/  @!P2 LOP3.LUT R27, R26, 0x100000, RZ, 0xfc, !PT ;  /* 0x001000001a1ba812 */ /* 0x000fe200078efcff */
[----:B------:R-:W-:-:S06]  /*2770*/  @!P2 IMAD.MOV.U32 R26, RZ, RZ, RZ ;  /* 0x000000ffff1aa224 */ /* 0x000fcc00078e00ff */
[----:B------:R-:W-:Y:S02]  /*2780*/  @!P2 DFMA R20, R20, 2, -R26 ;  /* 0x400000001414a82b */ /* 0x000fe4000000081a */
[----:B------:R-:W-:-:S08]  /*2790*/  DFMA R22, R22, R24, R22 ;  /* 0x000000181616722b */ /* 0x000fd00000000016 */
[----:B------:R-:W-:-:S08]  /*27a0*/  DMUL R24, R22, R20 ;  /* 0x0000001416187228 */ /* 0x000fd00000000000 */
[----:B------:R-:W-:-:S08]  /*27b0*/  DFMA R26, R24, -R14, R20 ;  /* 0x8000000e181a722b */ /* 0x000fd00000000014 */
[----:B------:R-:W-:Y:S01]  /*27c0*/  DFMA R26, R22, R26, R24 ;  /* 0x0000001a161a722b */ /* 0x000fe20000000018 */
[----:B------:R-:W-:Y:S02]  /*27d0*/  MOV R24, R32 ;  /* 0x0000002000187202 */ /* 0x000fe40000000f00 */
[----:B------:R-:W-:-:S05]  /*27e0*/  @!P2 LOP3.LUT R24, R21, 0x7ff00000, RZ, 0xc0, !PT ;  /* 0x7ff000001518a812 */ /* 0x000fca00078ec0ff */
[----:B------:R-:W-:-:S05]  /*27f0*/  VIADD R22, R24, 0xffffffff ;  /* 0xffffffff18167836 */ /* 0x000fca0000000000 */
[----:B------:R-:W-:Y:S02]  /*2800*/  ISETP.GT.U32.AND P0, PT, R22, 0x7feffffe, PT ;  /* 0x7feffffe1600780c */ /* 0x000fe40003f04070 */
[----:B------:R-:W-:-:S04]  /*2810*/  IADD3 R22, PT, PT, R33, -0x1, RZ ;  /* 0xffffffff21167810 */ /* 0x000fc80007ffe0ff */
[----:B------:R-:W-:-:S13]  /*2820*/  ISETP.GT.U32.OR P0, PT, R22, 0x7feffffe, P0 ;  /* 0x7feffffe1600780c */ /* 0x000fda0000704470 */
[----:B------:R-:W-:Y:S05]  /*2830*/  @P0 BRA `(.L_x_72) ;  /* 0x0000000000700947 */ /* 0x000fea0003800000 */
[----:B------:R-:W-:Y:S01]  /*2840*/  LOP3.LUT R19, R17, 0x7ff00000, RZ, 0xc0, !PT ;  /* 0x7ff0000011137812 */ /* 0x000fe200078ec0ff */
[----:B------:R-:W-:-:S03]  /*2850*/  IMAD.MOV.U32 R22, RZ, RZ, 0x1ca00000 ;  /* 0x1ca00000ff167424 */ /* 0x000fc600078e00ff */
[CC--:B------:R-:W-:Y:S02]  /*2860*/  VIADDMNMX R18, R32.reuse, -R19.reuse, 0xb9600000, !PT ;  /* 0xb960000020127446 */ /* 0x0c0fe40007800913 */
[----:B------:R-:W-:Y:S02]  /*2870*/  ISETP.GE.U32.AND P0, PT, R32, R19, PT ;  /* 0x000000132000720c */ /* 0x000fe40003f06070 */
[----:B------:R-:W-:Y:S02]  /*2880*/  VIMNMX R18, PT, PT, R18, 0x46a00000, PT ;  /* 0x46a0000012127848 */ /* 0x000fe40003fe0100 */
[----:B------:R-:W-:-:S04]  /*2890*/  SEL R19, R22, 0x63400000, !P0 ;  /* 0x6340000016137807 */ /* 0x000fc80004000000 */
[----:B------:R-:W-:Y:S02]  /*28a0*/  IADD3 R24, PT, PT, -R19, R18, RZ ;  /* 0x0000001213187210 */ /* 0x000fe40007ffe1ff */
[----:B------:R-:W-:-:S03]  /*28b0*/  MOV R18, RZ ;  /* 0x000000ff00127202 */ /* 0x000fc60000000f00 */
        /* <DEDUP_REMOVED lines=10> */
[----:B------:R-:W-:Y:S01]  /*2960*/  IADD3 R15, PT, PT, -R24, RZ, RZ ;  /* 0x000000ff180f7210 */ /* 0x000fe20007ffe1ff */
[----:B------:R-:W-:Y:S01]  /*2970*/  IMAD.MOV.U32 R14, RZ, RZ, RZ ;  /* 0x000000ffff0e7224 */ /* 0x000fe200078e00ff */
[----:B------:R-:W-:-:S05]  /*2980*/  DMUL.RP R18, R26, R18 ;  /* 0x000000121a127228 */ /* 0x000fca0000008000 */
[----:B------:R-:W-:-:S05]  /*2990*/  DFMA R14, R22, -R14, R26 ;  /* 0x8000000e160e722b */ /* 0x000fca000000001a */
[----:B------:R-:W-:Y:S02]  /*29a0*/  LOP3.LUT R17, R19, R17, RZ, 0x3c, !PT ;  /* 0x0000001113117212 */ /* 0x000fe400078e3cff */
[----:B------:R-:W-:-:S04]  /*29b0*/  IADD3 R14, PT, PT, -R24, -0x43300000, RZ ;  /* 0xbcd00000180e7810 */ /* 0x000fc80007ffe1ff */
[----:B------:R-:W-:-:S04]  /*29c0*/  FSETP.NEU.AND P0, PT, |R15|, R14, PT ;  /* 0x0000000e0f00720b */ /* 0x000fc80003f0d200 */
[----:B------:R-:W-:Y:S02]  /*29d0*/  FSEL R22, R18, R22, !P0 ;  /* 0x0000001612167208 */ /* 0x000fe40004000000 */
[----:B------:R-:W-:Y:S01]  /*29e0*/  FSEL R23, R17, R23, !P0 ;  /* 0x0000001711177208 */ /* 0x000fe20004000000 */
[----:B------:R-:W-:Y:S06]  /*29f0*/  BRA `(.L_x_73) ;  /* 0x0000000000547947 */ /* 0x000fec0003800000 */
.L_x_72:
[----:B------:R-:W-:-:S14]  /*2a00*/  DSETP.NAN.AND P0, PT, R18, R18, PT ;  /* 0x000000121200722a */ /* 0x000fdc0003f08000 */
[----:B------:R-:W-:Y:S05]  /*2a10*/  @P0 BRA `(.L_x_74) ;  /* 0x0000000000440947 */ /* 0x000fea0003800000 */
[----:B------:R-:W-:-:S14]  /*2a20*/  DSETP.NAN.AND P0, PT, R16, R16, PT ;  /* 0x000000101000722a */ /* 0x000fdc0003f08000 */
[----:B------:R-:W-:Y:S05]  /*2a30*/  @P0 BRA `(.L_x_75) ;  /* 0x0000000000300947 */ /* 0x000fea0003800000 */
[----:B------:R-:W-:Y:S01]  /*2a40*/  ISETP.NE.AND P0, PT, R24, R33, PT ;  /* 0x000000211800720c */ /* 0x000fe20003f05270 */
[----:B------:R-:W-:Y:S01]  /*2a50*/  IMAD.MOV.U32 R23, RZ, RZ, -0x80000 ;  /* 0xfff80000ff177424 */ /* 0x000fe200078e00ff */
[----:B------:R-:W-:-:S11]  /*2a60*/  MOV R22, 0x0 ;  /* 0x0000000000167802 */ /* 0x000fd60000000f00 */
[----:B------:R-:W-:Y:S05]  /*2a70*/  @!P0 BRA `(.L_x_73) ;  /* 0x0000000000348947 */ /* 0x000fea0003800000 */
[----:B------:R-:W-:Y:S02]  /*2a80*/  ISETP.NE.AND P0, PT, R24, 0x7ff00000, PT ;  /* 0x7ff000001800780c */ /* 0x000fe40003f05270 */
[----:B------:R-:W-:Y:S02]  /*2a90*/  LOP3.LUT R23, R19, 0x80000000, R17, 0x48, !PT ;  /* 0x8000000013177812 */ /* 0x000fe400078e4811 */
[----:B------:R-:W-:-:S13]  /*2aa0*/  ISETP.EQ.OR P0, PT, R33, RZ, !P0 ;  /* 0x000000ff2100720c */ /* 0x000fda0004702670 */
[----:B------:R-:W-:Y:S02]  /*2ab0*/  @P0 LOP3.LUT R14, R23, 0x7ff00000, RZ, 0xfc, !PT ;  /* 0x7ff00000170e0812 */ /* 0x000fe400078efcff */
[----:B------:R-:W-:Y:S01]  /*2ac0*/  @!P0 MOV R22, RZ ;  /* 0x000000ff00168202 */ /* 0x000fe20000000f00 */
[----:B------:R-:W-:Y:S01]  /*2ad0*/  @P0 IMAD.MOV.U32 R22, RZ, RZ, RZ ;  /* 0x000000ffff160224 */ /* 0x000fe200078e00ff */
[----:B------:R-:W-:Y:S01]  /*2ae0*/  @P0 MOV R23, R14 ;  /* 0x0000000e00170202 */ /* 0x000fe20000000f00 */
[----:B------:R-:W-:Y:S06]  /*2af0*/  BRA `(.L_x_73) ;  /* 0x0000000000147947 */ /* 0x000fec0003800000 */
.L_x_75:
[----:B------:R-:W-:Y:S01]  /*2b00*/  LOP3.LUT R23, R17, 0x80000, RZ, 0xfc, !PT ;  /* 0x0008000011177812 */ /* 0x000fe200078efcff */
[----:B------:R-:W-:Y:S01]  /*2b10*/  IMAD.MOV.U32 R22, RZ, RZ, R16 ;  /* 0x000000ffff167224 */ /* 0x000fe200078e0010 */
[----:B------:R-:W-:Y:S06]  /*2b20*/  BRA `(.L_x_73) ;  /* 0x0000000000087947 */ /* 0x000fec0003800000 */
.L_x_74:
[----:B------:R-:W-:Y:S02]  /*2b30*/  LOP3.LUT R23, R19, 0x80000, RZ, 0xfc, !PT ;  /* 0x0008000013177812 */ /* 0x000fe400078efcff */
[----:B------:R-:W-:-:S07]  /*2b40*/  MOV R22, R18 ;  /* 0x0000001200167202 */ /* 0x000fce0000000f00 */
.L_x_73:
[----:B------:R-:W-:Y:S05]  /*2b50*/  BSYNC.RECONVERGENT B2 ;  /* 0x0000000000027941 */ /* 0x000fea0003800200 */
.L_x_71:
[----:B------:R-:W-:Y:S02]  /*2b60*/  HFMA2 R15, -RZ, RZ, 0, 0 ;  /* 0x00000000ff0f7431 */ /* 0x000fe400000001ff */
[----:B------:R-:W-:Y:S01]  /*2b70*/  IMAD.MOV.U32 R14, RZ, RZ, R30 ;  /* 0x000000ffff0e7224 */ /* 0x000fe200078e001e */
[----:B------:R-:W-:Y:S01]  /*2b80*/  MOV R17, R23 ;  /* 0x0000001700117202 */ /* 0x000fe20000000f00 */
[----:B------:R-:W-:Y:S02]  /*2b90*/  IMAD.MOV.U32 R16, RZ, RZ, R22 ;  /* 0x000000ffff107224 */ /* 0x000fe400078e0016 */
[----:B------:R-:W-:Y:S05]  /*2ba0*/  RET.REL.NODEC R14 `(_Z24CholeskyFactorization_v2PdS_i) ;  /* 0xffffffd40e147950 */ /* 0x000fea0003c3ffff */
        .weak           $__internal_2_$__cuda_sm20_dsqrt_rn_f64_mediumpath_v1
        .type           $__internal_2_$__cuda_sm20_dsqrt_rn_f64_mediumpath_v1,@function
        .size           $__internal_2_$__cuda_sm20_dsqrt_rn_f64_mediumpath_v1,(.L_x_137 - $__internal_2_$__cuda_sm20_dsqrt_rn_f64_mediumpath_v1)
$__internal_2_$__cuda_sm20_dsqrt_rn_f64_mediumpath_v1:
[----:B------:R-:W-:Y:S01]  /*2bb0*/  ISETP.GE.U32.AND P0, PT, R18, -0x3400000, PT ;  /* 0xfcc000001200780c */ /* 0x000fe20003f06070 */
[----:B------:R-:W-:Y:S01]  /*2bc0*/  BSSY.RECONVERGENT B2, `(.L_x_76) ;  /* 0x0000024000027945 */ /* 0x000fe20003800200 */
[----:B------:R-:W-:-:S11]  /*2bd0*/  IMAD.MOV.U32 R17, RZ, RZ, R25 ;  /* 0x000000ffff117224 */ /* 0x000fd600078e0019 */
[----:B------:R-:W-:Y:S05]  /*2be0*/  @!P0 BRA `(.L_x_77) ;  /* 0x0000000000208947 */ /* 0x000fea0003800000 */
[----:B------:R-:W-:-:S10]  /*2bf0*/  DFMA.RM R16, R22, R16, R14 ;  /* 0x000000101610722b */ /* 0x000fd4000000400e */
[----:B------:R-:W-:-:S04]  /*2c00*/  IADD3 R14, P0, PT, R16, 0x1, RZ ;  /* 0x00000001100e7810 */ /* 0x000fc80007f1e0ff */
[----:B------:R-:W-:-:S06]  /*2c10*/  IADD3.X R15, PT, PT, RZ, R17, RZ, P0, !PT ;  /* 0x00000011ff0f7210 */ /* 0x000fcc00007fe4ff */
[----:B------:R-:W-:-:S08]  /*2c20*/  DFMA.RP R20, -R16, R14, R20 ;  /* 0x0000000e1014722b */ /* 0x000fd00000008114 */
[----:B------:R-:W-:-:S06]  /*2c30*/  DSETP.GT.AND P0, PT, R20, RZ, PT ;  /* 0x000000ff1400722a */ /* 0x000fcc0003f04000 */
[----:B------:R-:W-:Y:S02]  /*2c40*/  FSEL R14, R14, R16, P0 ;  /* 0x000000100e0e7208 */ /* 0x000fe40000000000 */
[----:B------:R-:W-:Y:S01]  /*2c50*/  FSEL R15, R15, R17, P0 ;  /* 0x000000110f0f7208 */ /* 0x000fe20000000000 */
[----:B------:R-:W-:Y:S06]  /*2c60*/  BRA `(.L_x_78) ;  /* 0x0000000000647947 */ /* 0x000fec0003800000 */
.L_x_77:
[----:B------:R-:W-:-:S14]  /*2c70*/  DSETP.NE.AND P0, PT, R20, RZ, PT ;  /* 0x000000ff1400722a */ /* 0x000fdc0003f05000 */
[----:B------:R-:W-:Y:S05]  /*2c80*/  @!P0 BRA `(.L_x_79) ;  /* 0x0000000000588947 */ /* 0x000fea0003800000 */
[----:B------:R-:W-:-:S13]  /*2c90*/  ISETP.GE.AND P0, PT, R21, RZ, PT ;  /* 0x000000ff1500720c */ /* 0x000fda0003f06270 */
[----:B------:R-:W-:Y:S01]  /*2ca0*/  @!P0 IMAD.MOV.U32 R14, RZ, RZ, 0x0 ;  /* 0x00000000ff0e8424 */ /* 0x000fe200078e00ff */
[----:B------:R-:W-:Y:S01]  /*2cb0*/  @!P0 MOV R15, 0xfff80000 ;  /* 0xfff80000000f8802 */ /* 0x000fe20000000f00 */
[----:B------:R-:W-:Y:S06]  /*2cc0*/  @!P0 BRA `(.L_x_78) ;  /* 0x00000000004c8947 */ /* 0x000fec0003800000 */
[----:B------:R-:W-:-:S13]  /*2cd0*/  ISETP.GT.AND P0, PT, R21, 0x7fefffff, PT ;  /* 0x7fefffff1500780c */ /* 0x000fda0003f04270 */
[----:B------:R-:W-:Y:S05]  /*2ce0*/  @P0 BRA `(.L_x_79) ;  /* 0x0000000000400947 */ /* 0x000fea0003800000 */
[----:B------:R-:W-:Y:S01]  /*2cf0*/  DMUL R20, R20, 8.11296384146066816958e+31 ;  /* 0x4690000014147828 */ /* 0x000fe20000000000 */
[----:B------:R-:W-:Y:S01]  /*2d00*/  IMAD.MOV.U32 R14, RZ, RZ, RZ ;  /* 0x000000ffff0e7224 */ /* 0x000fe200078e00ff */
[----:B------:R-:W-:Y:S01]  /*2d10*/  MOV R18, 0x0 ;  /* 0x0000000000127802 */ /* 0x000fe20000000f00 */
[----:B------:R-:W-:-:S03]  /*2d20*/  IMAD.MOV.U32 R19, RZ, RZ, 0x3fd80000 ;  /* 0x3fd80000ff137424 */ /* 0x000fc600078e00ff */
[----:B------:R-:W0:Y:S02]  /*2d30*/  MUFU.RSQ64H R15, R21 ;  /* 0x00000015000f7308 */ /* 0x000e240000001c00 */
[----:B0-----:R-:W-:-:S08]  /*2d40*/  DMUL R16, R14, R14 ;  /* 0x0000000e0e107228 */ /* 0x001fd00000000000 */
[----:B------:R-:W-:-:S08]  /*2d50*/  DFMA R16, R20, -R16, 1 ;  /* 0x3ff000001410742b */ /* 0x000fd00000000810 */
[----:B------:R-:W-:Y:S02]  /*2d60*/  DFMA R18, R16, R18, 0.5 ;  /* 0x3fe000001012742b */ /* 0x000fe40000000012 */
[----:B------:R-:W-:-:S08]  /*2d70*/  DMUL R16, R14, R16 ;  /* 0x000000100e107228 */ /* 0x000fd00000000000 */
[----:B------:R-:W-:-:S08]  /*2d80*/  DFMA R16, R18, R16, R14 ;  /* 0x000000101210722b */ /* 0x000fd0000000000e */
[----:B------:R-:W-:Y:S02]  /*2d90*/  DMUL R14, R20, R16 ;  /* 0x00000010140e7228 */ /* 0x000fe40000000000 */
[----:B------:R-:W-:-:S06]  /*2da0*/  IADD3 R17, PT, PT, R17, -0x100000, RZ ;  /* 0xfff0000011117810 */ /* 0x000fcc0007ffe0ff */
[----:B------:R-:W-:-:S08]  /*2db0*/  DFMA R18, R14, -R14, R20 ;  /* 0x8000000e0e12722b */ /* 0x000fd00000000014 */
[----:B------:R-:W-:-:S10]  /*2dc0*/  DFMA R14, R16, R18, R14 ;  /* 0x00000012100e722b */ /* 0x000fd4000000000e */
[----:B------:R-:W-:Y:S01]  /*2dd0*/  VIADD R15, R15, 0xfcb00000 ;  /* 0xfcb000000f0f7836 */ /* 0x000fe20000000000 */
[----:B------:R-:W-:Y:S06]  /*2de0*/  BRA `(.L_x_78) ;  /* 0x0000000000047947 */ /* 0x000fec0003800000 */
.L_x_79:
[----:B------:R-:W-:-:S11]  /*2df0*/  DADD R14, R20, R20 ;  /* 0x00000000140e7229 */ /* 0x000fd60000000014 */
.L_x_78:
[----:B------:R-:W-:Y:S05]  /*2e00*/  BSYNC.RECONVERGENT B2 ;  /* 0x0000000000027941 */ /* 0x000fea0003800200 */
.L_x_76:
[----:B------:R-:W-:Y:S01]  /*2e10*/  HFMA2 R13, -RZ, RZ, 0, 0 ;  /* 0x00000000ff0d7431 */ /* 0x000fe200000001ff */
[----:B------:R-:W-:Y:S01]  /*2e20*/  MOV R26, R14 ;  /* 0x0000000e001a7202 */ /* 0x000fe20000000f00 */
[----:B------:R-:W-:Y:S02]  /*2e30*/  IMAD.MOV.U32 R27, RZ, RZ, R15 ;  /* 0x000000ffff1b7224 */ /* 0x000fe400078e000f */
[----:B------:R-:W-:Y:S05]  /*2e40*/  RET.REL.NODEC R12 `(_Z24CholeskyFactorization_v2PdS_i) ;  /* 0xffffffd00c6c7950 */ /* 0x000fea0003c3ffff */
.L_x_80:
        /* <DEDUP_REMOVED lines=11> */
.L_x_137:


//--------------------- .text._Z24CholeskyFactorization_v1PdS_ii --------------------------
	.section	.text._Z24CholeskyFactorization_v1PdS_ii,"ax",@progbits
	.align	128
        .global         _Z24CholeskyFactorization_v1PdS_ii
        .type           _Z24CholeskyFactorization_v1PdS_ii,@function
        .size           _Z24CholeskyFactorization_v1PdS_ii,(.L_x_139 - _Z24CholeskyFactorization_v1PdS_ii)
        .other          _Z24CholeskyFactorization_v1PdS_ii,@"STO_CUDA_ENTRY STV_DEFAULT"
_Z24CholeskyFactorization_v1PdS_ii:
.text._Z24CholeskyFactorization_v1PdS_ii:
[----:B------:R-:W-:Y:S01]  /*0000*/  LDC R1, c[0x0][0x37c] ;  /* 0x0000df00ff017b82 */ /* 0x000fe20000000800 */
[----:B------:R-:W0:Y:S01]  /*0010*/  LDCU UR11, c[0x0][0x360] ;  /* 0x00006c00ff0b77ac */ /* 0x000e220008000800 */
[----:B------:R-:W-:Y:S01]  /*0020*/  IMAD.MOV.U32 R2, RZ, RZ, 0x1 ;  /* 0x00000001ff027424 */ /* 0x000fe200078e00ff */
[----:B------:R-:W1:Y:S01]  /*0030*/  LDCU UR4, c[0x0][0x394] ;  /* 0x00007280ff0477ac */ /* 0x000e620008000800 */
[----:B0-----:R-:W0:Y:S08]  /*0040*/  I2F.F64.U32 R8, UR11 ;  /* 0x0000000b00087d12 */ /* 0x001e300008201800 */
[----:B-1----:R-:W1:Y:S08]  /*0050*/  I2F.F64 R24, UR4 ;  /* 0x0000000400187d12 */ /* 0x002e700008201c00 */
        /* <DEDUP_REMOVED lines=16> */
[----:B------:R-:W-:Y:S05]  /*0160*/  CALL.REL.NOINC `($__internal_3_$__cuda_sm20_div_rn_f64_full) ;  /* 0x0000002400a07944 */ /* 0x000fea0003c00000 */
.L_x_81:
[----:B------:R-:W0:Y:S01]  /*0170*/  S2R R3, SR_TID.X ;  /* 0x0000000000037919 */ /* 0x000e220000002100 */
[----:B------:R-:W1:Y:S01]  /*0180*/  S2UR UR10, SR_CgaCtaId ;  /* 0x00000000000a79c3 */ /* 0x000e620000008800 */
[----:B------:R-:W2:Y:S01]  /*0190*/  F2I.F64.CEIL R30, R30 ;  /* 0x0000001e001e7311 */ /* 0x000ea20000309100 */
[----:B------:R-:W-:Y:S01]  /*01a0*/  UMOV UR7, 0x400 ;  /* 0x0000040000077882 */ /* 0x000fe20000000000 */
[----:B------:R-:W3:Y:S01]  /*01b0*/  LDCU.64 UR12, c[0x0][0x358] ;  /* 0x00006b00ff0c77ac */ /* 0x000ee20008000a00 */
[----:B------:R-:W-:Y:S01]  /*01c0*/  BSSY.RECONVERGENT B0, `(.L_x_82) ;  /* 0x0000096000007945 */ /* 0x000fe20003800200 */
[----:B------:R-:W-:-:S03]  /*01d0*/  UIADD3 UR4, UPT, UPT, UR7, 0x8, URZ ;  /* 0x0000000807047890 */ /* 0x000fc6000fffe0ff */
[----:B------:R-:W4:Y:S01]  /*01e0*/  LDC R0, c[0x0][0x394] ;  /* 0x0000e500ff007b82 */ /* 0x000f220000000800 */
[----:B-1----:R-:W-:-:S06]  /*01f0*/  ULEA UR6, UR10, UR4, 0x18 ;  /* 0x000000040a067291 */ /* 0x002fcc000f8ec0ff */
[----:B0-----:R-:W-:Y:S01]  /*0200*/  LEA R2, R3, UR6, 0x3 ;  /* 0x0000000603027c11 */ /* 0x001fe2000f8e18ff */
[----:B--2---:R-:W-:-:S04]  /*0210*/  IMAD R7, R30, R3, RZ ;  /* 0x000000031e077224 */ /* 0x004fc800078e02ff */
[----:B------:R0:W-:Y:S01]  /*0220*/  STS.64 [R2], RZ ;  /* 0x000000ff02007388 */ /* 0x0001e20000000a00 */
[----:B----4-:R-:W-:-:S04]  /*0230*/  VIADDMNMX R4, R7, R30, R0, PT ;  /* 0x0000001e07047246 */ /* 0x010fc80003800100 */
[----:B------:R-:W-:-:S13]  /*0240*/  ISETP.GE.AND P0, PT, R7, R4, PT ;  /* 0x000000040700720c */ /* 0x000fda0003f06270 */
[----:B0--3--:R-:W-:Y:S05]  /*0250*/  @P0 BRA `(.L_x_83) ;  /* 0x0000000800300947 */ /* 0x009fea0003800000 */
[----:B------:R-:W-:Y:S01]  /*0260*/  IMAD.IADD R5, R4, 0x1, -R7 ;  /* 0x0000000104057824 */ /* 0x000fe200078e0a07 */
[----:B------:R-:W-:Y:S01]  /*0270*/  BSSY.RECONVERGENT B1, `(.L_x_84) ;  /* 0x0000041000017945 */ /* 0x000fe20003800200 */
[----:B------:R-:W-:Y:S01]  /*0280*/  IMAD.IADD R4, R7, 0x1, -R4 ;  /* 0x0000000107047824 */ /* 0x000fe200078e0a04 */
[----:B------:R-:W-:Y:S02]  /*0290*/  CS2R R18, SRZ ;  /* 0x0000000000127805 */ /* 0x000fe4000001ff00 */
[----:B------:R-:W-:Y:S02]  /*02a0*/  LOP3.LUT R6, R5, 0xf, RZ, 0xc0, !PT ;  /* 0x0000000f05067812 */ /* 0x000fe400078ec0ff */
[----:B------:R-:W-:Y:S02]  /*02b0*/  ISETP.GT.U32.AND P0, PT, R4, -0x10, PT ;  /* 0xfffffff00400780c */ /* 0x000fe40003f04070 */
[----:B------:R-:W-:-:S11]  /*02c0*/  ISETP.NE.AND P1, PT, R6, RZ, PT ;  /* 0x000000ff0600720c */ /* 0x000fd60003f25270 */
[----:B------:R-:W-:Y:S05]  /*02d0*/  @P0 BRA `(.L_x_85) ;  /* 0x0000000000e80947 */ /* 0x000fea0003800000 */
[----:B------:R-:W-:Y:S02]  /*02e0*/  LOP3.LUT R35, R5, 0xfffffff0, RZ, 0xc0, !PT ;  /* 0xfffffff005237812 */ /* 0x000fe400078ec0ff */
[----:B------:R-:W-:Y:S02]  /*02f0*/  CS2R R18, SRZ ;  /* 0x0000000000127805 */ /* 0x000fe4000001ff00 */
[----:B------:R-:W-:-:S07]  /*0300*/  MOV R4, RZ ;  /* 0x000000ff00047202 */ /* 0x000fce0000000f00 */
.L_x_86:
[----:B------:R-:W0:Y:S08]  /*0310*/  LDC R37, c[0x0][0x390] ;  /* 0x0000e400ff257b82 */ /* 0x000e300000000800 */
[----:B------:R-:W1:Y:S01]  /*0320*/  LDC.64 R20, c[0x0][0x388] ;  /* 0x0000e200ff147b82 */ /* 0x000e620000000a00 */
[----:B0-----:R-:W-:-:S04]  /*0330*/  IMAD R11, R7, R37, R0 ;  /* 0x00000025070b7224 */ /* 0x001fc800078e0200 */
[----:B-1----:R-:W-:-:S05]  /*0340*/  IMAD.WIDE R20, R11, 0x8, R20 ;  /* 0x000000080b147825 */ /* 0x002fca00078e0214 */
[----:B------:R-:W2:Y:S01]  /*0350*/  LDG.E.64 R16, desc[UR12][R20.64] ;  /* 0x0000000c14107981 */ /* 0x000ea2000c1e1b00 */
[----:B------:R-:W-:-:S05]  /*0360*/  IMAD.WIDE R22, R37, 0x8, R20 ;  /* 0x0000000825167825 */ /* 0x000fca00078e0214 */
[----:B------:R-:W3:Y:S01]  /*0370*/  LDG.E.64 R14, desc[UR12][R22.64] ;  /* 0x0000000c160e7981 */ /* 0x000ee2000c1e1b00 */
[----:B------:R-:W-:-:S05]  /*0380*/  IMAD.WIDE R32, R37, 0x8, R22 ;  /* 0x0000000825207825 */ /* 0x000fca00078e0216 */
[----:B------:R0:W4:Y:S02]  /*0390*/  LDG.E.64 R12, desc[UR12][R32.64] ;  /* 0x0000000c200c7981 */ /* 0x000124000c1e1b00 */
[----:B0-----:R-:W-:-:S05]  /*03a0*/  IMAD.WIDE R32, R37, 0x8, R32 ;  /* 0x0000000825207825 */ /* 0x001fca00078e0220 */
[----:B------:R-:W5:Y:S01]  /*03b0*/  LDG.E.64 R10, desc[UR12][R32.64] ;  /* 0x0000000c200a7981 */ /* 0x000f62000c1e1b00 */
[----:B------:R-:W-:-:S05]  /*03c0*/  IMAD.WIDE R24, R37, 0x8, R32 ;  /* 0x0000000825187825 */ /* 0x000fca00078e0220 */
[----:B------:R0:W5:Y:S02]  /*03d0*/  LDG.E.64 R28, desc[UR12][R24.64] ;  /* 0x0000000c181c7981 */ /* 0x000164000c1e1b00 */
[----:B0-----:R-:W-:-:S05]  /*03e0*/  IMAD.WIDE R24, R37, 0x8, R24 ;  /* 0x0000000825187825 */ /* 0x001fca00078e0218 */
[----:B------:R-:W5:Y:S01]  /*03f0*/  LDG.E.64 R26, desc[UR12][R24.64] ;  /* 0x0000000c181a7981 */ /* 0x000f62000c1e1b00 */
[----:B------:R-:W-:-:S04]  /*0400*/  IMAD.WIDE R20, R37, 0x8, R24 ;  /* 0x0000000825147825 */ /* 0x000fc800078e0218 */
[C---:B------:R-:W-:Y:S01]  /*0410*/  IMAD.WIDE R30, R37.reuse, 0x8, R20 ;  /* 0x00000008251e7825 */ /* 0x040fe200078e0214 */
[----:B------:R-:W5:Y:S04]  /*0420*/  LDG.E.64 R24, desc[UR12][R20.64] ;  /* 0x0000000c14187981 */ /* 0x000f68000c1e1b00 */
[----:B------:R0:W5:Y:S02]  /*0430*/  LDG.E.64 R22, desc[UR12][R30.64] ;  /* 0x0000000c1e167981 */ /* 0x000164000c1e1b00 */
[----:B0-----:R-:W-:-:S05]  /*0440*/  IMAD.WIDE R30, R37, 0x8, R30 ;  /* 0x00000008251e7825 */ /* 0x001fca00078e021e */
[----:B------:R-:W5:Y:S01]  /*0450*/  LDG.E.64 R20, desc[UR12][R30.64] ;  /* 0x0000000c1e147981 */ /* 0x000f62000c1e1b00 */
[----:B------:R-:W-:Y:S01]  /*0460*/  IMAD.WIDE R32, R37, 0x8, R30 ;  /* 0x0000000825207825 */ /* 0x000fe200078e021e */
[----:B--2---:R-:W-:-:S04]  /*0470*/  DFMA R16, R16, R16, R18 ;  /* 0x000000101010722b */ /* 0x004fc80000000012 */
[----:B------:R0:W2:Y:S04]  /*0480*/  LDG.E.64 R18, desc[UR12][R32.64] ;  /* 0x0000000c20127981 */ /* 0x0000a8000c1e1b00 */
[----:B---3--:R-:W-:Y:S01]  /*0490*/  DFMA R14, R14, R14, R16 ;  /* 0x0000000e0e0e722b */ /* 0x008fe20000000010 */
[----:B0-----:R-:W-:-:S05]  /*04a0*/  IMAD.WIDE R32, R37, 0x8, R32 ;  /* 0x0000000825207825 */ /* 0x001fca00078e0220 */
[----:B------:R0:W3:Y:S02]  /*04b0*/  LDG.E.64 R16, desc[UR12][R32.64] ;  /* 0x0000000c20107981 */ /* 0x0000e4000c1e1b00 */
[----:B----4-:R-:W-:Y:S01]  /*04c0*/  DFMA R12, R12, R12, R14 ;  /* 0x0000000c0c0c722b */ /* 0x010fe2000000000e */
[----:B0-----:R-:W-:-:S05]  /*04d0*/  IMAD.WIDE R32, R37, 0x8, R32 ;  /* 0x0000000825207825 */ /* 0x001fca00078e0220 */
[----:B------:R-:W4:Y:S01]  /*04e0*/  LDG.E.64 R14, desc[UR12][R32.64] ;  /* 0x0000000c200e7981 */ /* 0x000f22000c1e1b00 */
[----:B------:R-:W-:Y:S01]  /*04f0*/  IMAD.WIDE R30, R37, 0x8, R32 ;  /* 0x00000008251e7825 */ /* 0x000fe200078e0220 */
[----:B-----5:R-:W-:-:S04]  /*0500*/  DFMA R10, R10, R10, R12 ;  /* 0x0000000a0a0a722b */ /* 0x020fc8000000000c */
[----:B------:R0:W5:Y:S04]  /*0510*/  LDG.E.64 R12, desc[UR12][R30.64] ;  /* 0x0000000c1e0c7981 */ /* 0x000168000c1e1b00 */
[----:B------:R-:W-:Y:S01]  /*0520*/  DFMA R28, R28, R28, R10 ;  /* 0x0000001c1c1c722b */ /* 0x000fe2000000000a */
[----:B0-----:R-:W-:-:S05]  /*0530*/  IMAD.WIDE R30, R37, 0x8, R30 ;  /* 0x00000008251e7825 */ /* 0x001fca00078e021e */
[----:B------:R-:W5:Y:S01]  /*0540*/  LDG.E.64 R10, desc[UR12][R30.64] ;  /* 0x0000000c1e0a7981 */ /* 0x000f62000c1e1b00 */
[----:B------:R-:W-:Y:S01]  /*0550*/  IMAD.WIDE R32, R37, 0x8, R30 ;  /* 0x0000000825207825 */ /* 0x000fe200078e021e */
[----:B------:R-:W-:-:S04]  /*0560*/  DFMA R28, R26, R26, R28 ;  /* 0x0000001a1a1c722b */ /* 0x000fc8000000001c */
[----:B------:R-:W5:Y:S01]  /*0570*/  LDG.E.64 R26, desc[UR12][R32.64] ;  /* 0x0000000c201a7981 */ /* 0x000f62000c1e1b00 */
[----:B------:R-:W-:-:S06]  /*0580*/  IMAD.WIDE R36, R37, 0x8, R32 ;  /* 0x0000000825247825 */ /* 0x000fcc00078e0220 */
[----:B------:R-:W5:Y:S01]  /*0590*/  LDG.E.64 R36, desc[UR12][R36.64] ;  /* 0x0000000c24247981 */ /* 0x000f62000c1e1b00 */
[----:B------:R-:W-:Y:S01]  /*05a0*/  DFMA R28, R24, R24, R28 ;  /* 0x00000018181c722b */ /* 0x000fe2000000001c */
[----:B------:R-:W-:Y:S02]  /*05b0*/  VIADD R4, R4, 0x10 ;  /* 0x0000001004047836 */ /* 0x000fe40000000000 */
[----:B------:R-:W-:-:S03]  /*05c0*/  VIADD R7, R7, 0x10 ;  /* 0x0000001007077836 */ /* 0x000fc60000000000 */
[----:B------:R-:W-:Y:S02]  /*05d0*/  ISETP.NE.AND P0, PT, R4, R35, PT ;  /* 0x000000230400720c */ /* 0x000fe40003f05270 */
[----:B------:R-:W-:-:S08]  /*05e0*/  DFMA R28, R22, R22, R28 ;  /* 0x00000016161c722b */ /* 0x000fd0000000001c */
[----:B------:R-:W-:-:S08]  /*05f0*/  DFMA R28, R20, R20, R28 ;  /* 0x00000014141c722b */ /* 0x000fd0000000001c */
[----:B--2---:R-:W-:-:S08]  /*0600*/  DFMA R28, R18, R18, R28 ;  /* 0x00000012121c722b */ /* 0x004fd0000000001c */
[----:B---3--:R-:W-:-:S08]  /*0610*/  DFMA R28, R16, R16, R28 ;  /* 0x00000010101c722b */ /* 0x008fd0000000001c */
[----:B----4-:R-:W-:-:S08]  /*0620*/  DFMA R28, R14, R14, R28 ;  /* 0x0000000e0e1c722b */ /* 0x010fd0000000001c */
[----:B-----5:R-:W-:-:S08]  /*0630*/  DFMA R28, R12, R12, R28 ;  /* 0x0000000c0c1c722b */ /* 0x020fd0000000001c */
[----:B------:R-:W-:-:S08]  /*0640*/  DFMA R28, R10, R10, R28 ;  /* 0x0000000a0a1c722b */ /* 0x000fd0000000001c */
[----:B------:R-:W-:-:S08]  /*0650*/  DFMA R28, R26, R26, R28 ;  /* 0x0000001a1a1c722b */ /* 0x000fd0000000001c */
[----:B------:R-:W-:Y:S01]  /*0660*/  DFMA R18, R36, R36, R28 ;  /* 0x000000242412722b */ /* 0x000fe2000000001c */
[----:B------:R-:W-:Y:S10]  /*0670*/  @P0 BRA `(.L_x_86) ;  /* 0xfffffffc00240947 */ /* 0x000ff4000383ffff */
.L_x_85:
[----:B------:R-:W-:Y:S05]  /*0680*/  BSYNC.RECONVERGENT B1 ;  /* 0x0000000000017941 */ /* 0x000fea0003800200 */
.L_x_84:
        /* <DEDUP_REMOVED lines=15> */
[----:B------:R-:W4:Y:S01]  /*0780*/  LDG.E.64 R14, desc[UR12][R30.64] ;  /* 0x0000000c1e0e7981 */ /* 0x000f22000c1e1b00 */
[----:B------:R-:W-:-:S05]  /*0790*/  IMAD.WIDE R32, R4, 0x8, R30 ;  /* 0x0000000804207825 */ /* 0x000fca00078e021e */
[----:B------:R-:W5:Y:S01]  /*07a0*/  LDG.E.64 R16, desc[UR12][R32.64] ;  /* 0x0000000c20107981 */ /* 0x000f62000c1e1b00 */
[----:B------:R-:W-:-:S05]  /*07b0*/  IMAD.WIDE R34, R4, 0x8, R32 ;  /* 0x0000000804227825 */ /* 0x000fca00078e0220 */
[----:B------:R-:W5:Y:S01]  /*07c0*/  LDG.E.64 R20, desc[UR12][R34.64] ;  /* 0x0000000c22147981 */ /* 0x000f62000c1e1b00 */
[----:B------:R-:W-:-:S05]  /*07d0*/  IMAD.WIDE R36, R4, 0x8, R34 ;  /* 0x0000000804247825 */ /* 0x000fca00078e0222 */
[----:B------:R0:W5:Y:S02]  /*07e0*/  LDG.E.64 R22, desc[UR12][R36.64] ;  /* 0x0000000c24167981 */ /* 0x000164000c1e1b00 */
[----:B0-----:R-:W-:-:S05]  /*07f0*/  IMAD.WIDE R36, R4, 0x8, R36 ;  /* 0x0000000804247825 */ /* 0x001fca00078e0224 */
[----:B------:R-:W5:Y:S01]  /*0800*/  LDG.E.64 R24, desc[UR12][R36.64] ;  /* 0x0000000c24187981 */ /* 0x000f62000c1e1b00 */
[----:B------:R-:W-:-:S06]  /*0810*/  IMAD.WIDE R26, R4, 0x8, R36 ;  /* 0x00000008041a7825 */ /* 0x000fcc00078e0224 */
[----:B------:R-:W5:Y:S01]  /*0820*/  LDG.E.64 R26, desc[UR12][R26.64] ;  /* 0x0000000c1a1a7981 */ /* 0x000f62000c1e1b00 */
[----:B------:R-:W-:Y:S01]  /*0830*/  IADD3 R7, PT, PT, R7, 0x8, RZ ;  /* 0x0000000807077810 */ /* 0x000fe20007ffe0ff */
        /* <DEDUP_REMOVED lines=8> */
.L_x_90:
[----:B------:R-:W-:Y:S05]  /*08c0*/  BSYNC.RECONVERGENT B2 ;  /* 0x0000000000027941 */ /* 0x000fea0003800200 */
.L_x_89:
        /* <DEDUP_REMOVED lines=15> */
[----:B------:R-:W-:-:S06]  /*09c0*/  IMAD.WIDE R24, R25, 0x8, R20 ;  /* 0x0000000819187825 */ /* 0x000fcc00078e0214 */
[----:B------:R-:W5:Y:S01]  /*09d0*/  LDG.E.64 R24, desc[UR12][R24.64] ;  /* 0x0000000c18187981 */ /* 0x000f62000c1e1b00 */
[----:B------:R-:W-:Y:S01]  /*09e0*/  VIADD R7, R7, 0x4 ;  /* 0x0000000407077836 */ /* 0x000fe20000000000 */
[----:B--2---:R-:W-:-:S08]  /*09f0*/  DFMA R12, R12, R12, R18 ;  /* 0x0000000c0c0c722b */ /* 0x004fd00000000012 */
[----:B---3--:R-:W-:-:S08]  /*0a00*/  DFMA R12, R16, R16, R12 ;  /* 0x00000010100c722b */ /* 0x008fd0000000000c */
[----:B----4-:R-:W-:-:S08]  /*0a10*/  DFMA R12, R22, R22, R12 ;  /* 0x00000016160c722b */ /* 0x010fd0000000000c */
[----:B-----5:R-:W-:-:S11]  /*0a20*/  DFMA R18, R24, R24, R12 ;  /* 0x000000181812722b */ /* 0x020fd6000000000c */
.L_x_92:
[----:B------:R-:W-:Y:S05]  /*0a30*/  BSYNC.RECONVERGENT B2 ;  /* 0x0000000000027941 */ /* 0x000fea0003800200 */
.L_x_91:
[----:B------:R-:W-:Y:S05]  /*0a40*/  @!P1 BRA `(.L_x_88) ;  /* 0x00000000002c9947 */ /* 0x000fea0003800000 */
[----:B------:R-:W0:Y:S01]  /*0a50*/  LDC.64 R12, c[0x0][0x388] ;  /* 0x0000e200ff0c7b82 */ /* 0x000e220000000a00 */
[----:B------:R-:W-:-:S07]  /*0a60*/  IMAD.MOV.U32 R4, RZ, RZ, RZ ;  /* 0x000000ffff047224 */ /* 0x000fce00078e00ff */
.L_x_93:
[----:B------:R-:W1:Y:S02]  /*0a70*/  LDCU UR4, c[0x0][0x390] ;  /* 0x00007200ff0477ac */ /* 0x000e640008000800 */
[----:B-1----:R-:W-:-:S04]  /*0a80*/  IMAD R11, R7, UR4, R0 ;  /* 0x00000004070b7c24 */ /* 0x002fc8000f8e0200 */
[----:B0-----:R-:W-:-:S06]  /*0a90*/  IMAD.WIDE R10, R11, 0x8, R12 ;  /* 0x000000080b0a7825 */ /* 0x001fcc00078e020c */
[----:B------:R-:W2:Y:S01]  /*0aa0*/  LDG.E.64 R10, desc[UR12][R10.64] ;  /* 0x0000000c0a0a7981 */ /* 0x000ea2000c1e1b00 */
[----:B------:R-:W-:Y:S01]  /*0ab0*/  IADD3 R4, PT, PT, R4, 0x1, RZ ;  /* 0x0000000104047810 */ /* 0x000fe20007ffe0ff */
[----:B------:R-:W-:-:S03]  /*0ac0*/  VIADD R7, R7, 0x1 ;  /* 0x0000000107077836 */ /* 0x000fc60000000000 */
[----:B------:R-:W-:Y:S01]  /*0ad0*/  ISETP.NE.AND P0, PT, R4, R5, PT ;  /* 0x000000050400720c */ /* 0x000fe20003f05270 */
[----:B--2---:R-:W-:-:S12]  /*0ae0*/  DFMA R18, R10, R10, R18 ;  /* 0x0000000a0a12722b */ /* 0x004fd80000000012 */
[----:B------:R-:W-:Y:S05]  /*0af0*/  @P0 BRA `(.L_x_93) ;  /* 0xfffffffc00dc0947 */ /* 0x000fea000383ffff */
.L_x_88:
[----:B------:R-:W-:Y:S05]  /*0b00*/  BSYNC.RECONVERGENT B1 ;  /* 0x0000000000017941 */ /* 0x000fea0003800200 */
.L_x_87:
[----:B------:R0:W-:Y:S02]  /*0b10*/  STS.64 [R2], R18 ;  /* 0x0000001202007388 */ /* 0x0001e40000000a00 */
.L_x_83:
[----:B------:R-:W-:Y:S05]  /*0b20*/  BSYNC.RECONVERGENT B0 ;  /* 0x0000000000007941 */ /* 0x000fea0003800200 */
.L_x_82:
[----:B------:R-:W-:Y:S01]  /*0b30*/  BAR.SYNC.DEFER_BLOCKING 0x0 ;  /* 0x0000000000007b1d */ /* 0x000fe20000010000 */
[----:B------:R-:W-:-:S05]  /*0b40*/  ISETP.NE.AND P0, PT, R3, RZ, PT ;  /* 0x000000ff0300720c */ /* 0x000fca0003f05270 */
[----:B------:R-:W-:Y:S08]  /*0b50*/  BSSY.RECONVERGENT B0, `(.L_x_94) ;  /* 0x000007e000007945 */ /* 0x000ff00003800200 */
[----:B------:R-:W-:Y:S05]  /*0b60*/  @P0 BRA `(.L_x_95) ;  /* 0x0000000400f00947 */ /* 0x000fea0003800000 */
[----:B------:R-:W-:Y:S01]  /*0b70*/  UISETP.GE.U32.AND UP1, UPT, UR11, 0x10, UPT ;  /* 0x000000100b00788c */ /* 0x000fe2000bf26070 */
[----:B------:R-:W-:Y:S01]  /*0b80*/  CS2R R4, SRZ ;  /* 0x0000000000047805 */ /* 0x000fe2000001ff00 */
[----:B------:R-:W-:Y:S01]  /*0b90*/  ULOP3.LUT UR8, UR11, 0xf, URZ, 0xc0, !UPT ;  /* 0x0000000f0b087892 */ /* 0x000fe2000f8ec0ff */
[----:B------:R-:W-:-:S03]  /*0ba0*/  UMOV UR4, URZ ;  /* 0x000000ff00047c82 */ /* 0x000fc60008000000 */
[----:B------:R-:W-:-:S03]  /*0bb0*/  UISETP.NE.AND UP0, UPT, UR8, URZ, UPT ;  /* 0x000000ff0800728c */ /* 0x000fc6000bf05270 */
[----:B------:R-:W-:Y:S08]  /*0bc0*/  BRA.U !UP1, `(.L_x_96) ;  /* 0x00000001099c7547 */ /* 0x000ff0000b800000 */
[----:B------:R-:W-:Y:S01]  /*0bd0*/  CS2R R4, SRZ ;  /* 0x0000000000047805 */ /* 0x000fe2000001ff00 */
[----:B------:R-:W-:Y:S01]  /*0be0*/  ULOP3.LUT UR4, UR11, 0x7f0, URZ, 0xc0, !UPT ;  /* 0x000007f00b047892 */ /* 0x000fe2000f8ec0ff */
[----:B------:R-:W-:-:S11]  /*0bf0*/  UMOV UR5, URZ ;  /* 0x000000ff00057c82 */ /* 0x000fd60008000000 */
.L_x_97:
[----:B------:R-:W-:Y:S02]  /*0c00*/  ULEA UR9, UR5, UR6, 0x3 ;  /* 0x0000000605097291 */ /* 0x000fe4000f8e18ff */
[----:B------:R-:W-:-:S04]  /*0c10*/  UIADD3 UR5, UPT, UPT, UR5, 0x10, URZ ;  /* 0x0000001005057890 */ /* 0x000fc8000fffe0ff */
[----:B------:R-:W-:-:S03]  /*0c20*/  UISETP.NE.AND UP1, UPT, UR5, UR4, UPT ;  /* 0x000000040500728c */ /* 0x000fc6000bf25270 */
[----:B------:R-:W1:Y:S04]  /*0c30*/  LDS.64 R6, [UR9] ;  /* 0x00000009ff067984 */ /* 0x000e680008000a00 */
[----:B------:R-:W2:Y:S04]  /*0c40*/  LDS.64 R10, [UR9+0x8] ;  /* 0x00000809ff0a7984 */ /* 0x000ea80008000a00 */
[----:B------:R-:W3:Y:S04]  /*0c50*/  LDS.64 R12, [UR9+0x10] ;  /* 0x00001009ff0c7984 */ /* 0x000ee80008000a00 */
[----:B------:R-:W4:Y:S04]  /*0c60*/  LDS.64 R14, [UR9+0x18] ;  /* 0x00001809ff0e7984 */ /* 0x000f280008000a00 */
[----:B------:R-:W5:Y:S01]  /*0c70*/  LDS.64 R16, [UR9+0x20] ;  /* 0x00002009ff107984 */ /* 0x000f620008000a00 */
[----:B-1----:R-:W-:-:S03]  /*0c80*/  DADD R6, R6, R4 ;  /* 0x0000000006067229 */ /* 0x002fc60000000004 */
[----:B------:R-:W1:Y:S05]  /*0c90*/  LDS.64 R4, [UR9+0x28] ;  /* 0x00002809ff047984 */ /* 0x000e6a0008000a00 */
[----:B--2---:R-:W-:Y:S01]  /*0ca0*/  DADD R6, R6, R10 ;  /* 0x0000000006067229 */ /* 0x004fe2000000000a */
[----:B------:R-:W2:Y:S07]  /*0cb0*/  LDS.64 R10, [UR9+0x30] ;  /* 0x00003009ff0a7984 */ /* 0x000eae0008000a00 */
[----:B---3--:R-:W-:Y:S01]  /*0cc0*/  DADD R6, R6, R12 ;  /* 0x0000000006067229 */ /* 0x008fe2000000000c */
[----:B------:R-:W3:Y:S07]  /*0cd0*/  LDS.64 R12, [UR9+0x38] ;  /* 0x00003809ff0c7984 */ /* 0x000eee0008000a00 */
[----:B----4-:R-:W-:Y:S01]  /*0ce0*/  DADD R6, R6, R14 ;  /* 0x0000000006067229 */ /* 0x010fe2000000000e */
[----:B------:R-:W4:Y:S07]  /*0cf0*/  LDS.64 R14, [UR9+0x40] ;  /* 0x00004009ff0e7984 */ /* 0x000f2e0008000a00 */
[----:B-----5:R-:W-:Y:S01]  /*0d00*/  DADD R6, R6, R16 ;  /* 0x0000000006067229 */ /* 0x020fe20000000010 */
[----:B------:R-:W5:Y:S07]  /*0d10*/  LDS.64 R16, [UR9+0x48] ;  /* 0x00004809ff107984 */ /* 0x000f6e0008000a00 */
[----:B-1----:R-:W-:-:S02]  /*0d20*/  DADD R4, R6, R4 ;  /* 0x0000000006047229 */ /* 0x002fc40000000004 */
[----:B------:R-:W1:Y:S06]  /*0d30*/  LDS.64 R6, [UR9+0x50] ;  /* 0x00005009ff067984 */ /* 0x000e6c0008000a00 */
        /* <DEDUP_REMOVED lines=8> */
[----:B-1----:R-:W-:Y:S01]  /*0dc0*/  DADD R4, R4, R6 ;  /* 0x0000000004047229 */ /* 0x002fe20000000006 */
[----:B------:R-:W1:Y:S07]  /*0dd0*/  LDS.64 R6, [UR9+0x78] ;  /* 0x00007809ff067984 */ /* 0x000e6e0008000a00 */
[----:B--2---:R-:W-:-:S08]  /*0de0*/  DADD R4, R4, R10 ;  /* 0x0000000004047229 */ /* 0x004fd0000000000a */
[----:B---3--:R-:W-:-:S08]  /*0df0*/  DADD R4, R4, R12 ;  /* 0x0000000004047229 */ /* 0x008fd0000000000c */
[----:B----4-:R-:W-:-:S08]  /*0e00*/  DADD R4, R4, R14 ;  /* 0x0000000004047229 */ /* 0x010fd0000000000e */
[----:B-----5:R-:W-:-:S08]  /*0e10*/  DADD R4, R4, R16 ;  /* 0x0000000004047229 */ /* 0x020fd00000000010 */
[----:B-1----:R-:W-:Y:S01]  /*0e20*/  DADD R4, R4, R6 ;  /* 0x0000000004047229 */ /* 0x002fe20000000006 */
[----:B------:R-:W-:Y:S10]  /*0e30*/  BRA.U UP1, `(.L_x_97) ;  /* 0xfffffffd01707547 */ /* 0x000ff4000b83ffff */
.L_x_96:
[----:B------:R-:W-:Y:S05]  /*0e40*/  BRA.U !UP0, `(.L_x_98) ;  /* 0x0000000108b87547 */ /* 0x000fea000b800000 */
[----:B------:R-:W-:Y:S02]  /*0e50*/  UISETP.GE.U32.AND UP0, UPT, UR8, 0x8, UPT ;  /* 0x000000080800788c */ /* 0x000fe4000bf06070 */
[----:B------:R-:W-:-:S04]  /*0e60*/  ULOP3.LUT UR5, UR11, 0x7, URZ, 0xc0, !UPT ;  /* 0x000000070b057892 */ /* 0x000fc8000f8ec0ff */
[----:B------:R-:W-:-:S03]  /*0e70*/  UISETP.NE.AND UP1, UPT, UR5, URZ, UPT ;  /* 0x000000ff0500728c */ /* 0x000fc6000bf25270 */
[----:B------:R-:W-:Y:S08]  /*0e80*/  BRA.U !UP0, `(.L_x_99) ;  /* 0x0000000108487547 */ /* 0x000ff0000b800000 */
[----:B------:R-:W-:Y:S02]  /*0e90*/  ULEA UR8, UR4, UR6, 0x3 ;  /* 0x0000000604087291 */ /* 0x000fe4000f8e18ff */
[----:B------:R-:W-:-:S07]  /*0ea0*/  UIADD3 UR4, UPT, UPT, UR4, 0x8, URZ ;  /* 0x0000000804047890 */ /* 0x000fce000fffe0ff */
        /* <DEDUP_REMOVED lines=11> */
[----:B----4-:R-:W-:-:S08]  /*0f60*/  DADD R6, R6, R14 ;  /* 0x0000000006067229 */ /* 0x010fd0000000000e */
[----:B-----5:R-:W-:-:S08]  /*0f70*/  DADD R6, R6, R16 ;  /* 0x0000000006067229 */ /* 0x020fd00000000010 */
[----:B-1----:R-:W-:-:S08]  /*0f80*/  DADD R4, R6, R4 ;  /* 0x0000000006047229 */ /* 0x002fd00000000004 */
[----:B--2---:R-:W-:-:S08]  /*0f90*/  DADD R4, R4, R10 ;  /* 0x0000000004047229 */ /* 0x004fd0000000000a */
[----:B---3--:R-:W-:-:S11]  /*0fa0*/  DADD R4, R4, R12 ;  /* 0x0000000004047229 */ /* 0x008fd6000000000c */
.L_x_99:
        /* <DEDUP_REMOVED lines=10> */
[----:B------:R-:W4:Y:S01]  /*1050*/  LDS.64 R14, [UR5+0x18] ;  /* 0x00001805ff0e7984 */ /* 0x000f220008000a00 */
[----:B-1----:R-:W-:-:S08]  /*1060*/  DADD R6, R4, R6 ;  /* 0x0000000004067229 */ /* 0x002fd00000000006 */
[----:B--2---:R-:W-:-:S08]  /*1070*/  DADD R6, R6, R10 ;  /* 0x0000000006067229 */ /* 0x004fd0000000000a */
[----:B---3--:R-:W-:-:S08]  /*1080*/  DADD R6, R6, R12 ;  /* 0x0000000006067229 */ /* 0x008fd0000000000c */
[----:B----4-:R-:W-:-:S11]  /*1090*/  DADD R4, R6, R14 ;  /* 0x0000000006047229 */ /* 0x010fd6000000000e */
.L_x_100:
[----:B------:R-:W-:Y:S05]  /*10a0*/  BRA.U !UP1, `(.L_x_98) ;  /* 0x0000000109207547 */ /* 0x000fea000b800000 */
[----:B------:R-:W-:-:S05]  /*10b0*/  UMOV UR5, URZ ;  /* 0x000000ff00057c82 */ /* 0x000fca0008000000 */
.L_x_101:
[----:B------:R-:W-:Y:S02]  /*10c0*/  ULEA UR9, UR4, UR6, 0x3 ;  /* 0x0000000604097291 */ /* 0x000fe4000f8e18ff */
[----:B------:R-:W-:Y:S02]  /*10d0*/  UIADD3 UR5, UPT, UPT, UR5, 0x1, URZ ;  /* 0x0000000105057890 */ /* 0x000fe4000fffe0ff */
[----:B------:R-:W-:Y:S02]  /*10e0*/  UIADD3 UR4, UPT, UPT, UR4, 0x1, URZ ;  /* 0x0000000104047890 */ /* 0x000fe4000fffe0ff */
[----:B------:R-:W-:-:S03]  /*10f0*/  UISETP.NE.AND UP0, UPT, UR5, UR8, UPT ;  /* 0x000000080500728c */ /* 0x000fc6000bf05270 */
[----:B------:R-:W1:Y:S02]  /*1100*/  LDS.64 R6, [UR9] ;  /* 0x00000009ff067984 */ /* 0x000e640008000a00 */
[----:B-1----:R-:W-:-:S04]  /*1110*/  DADD R4, R6, R4 ;  /* 0x0000000006047229 */ /* 0x002fc80000000004 */
[----:B------:R-:W-:Y:S07]  /*1120*/  BRA.U UP0, `(.L_x_101) ;  /* 0xfffffffd00e47547 */ /* 0x000fee000b83ffff */
.L_x_98:
[----:B------:R-:W1:Y:S01]  /*1130*/  LDC.64 R6, c[0x0][0x380] ;  /* 0x0000e000ff067b82 */ /* 0x000e620000000a00 */
[----:B------:R-:W2:Y:S02]  /*1140*/  LDCU UR4, c[0x0][0x390] ;  /* 0x00007200ff0477ac */ /* 0x000ea40008000800 */
[----:B--2---:R-:W-:-:S04]  /*1150*/  IMAD R0, R0, UR4, R0 ;  /* 0x0000000400007c24 */ /* 0x004fc8000f8e0200 */
[----:B-1----:R-:W-:-:S06]  /*1160*/  IMAD.WIDE R6, R0, 0x8, R6 ;  /* 0x0000000800067825 */ /* 0x002fcc00078e0206 */
[----:B------:R-:W2:Y:S01]  /*1170*/  LDG.E.64 R6, desc[UR12][R6.64] ;  /* 0x0000000c06067981 */ /* 0x000ea2000c1e1b00 */
[----:B------:R-:W-:Y:S01]  /*1180*/  UMOV UR4, 0x47ae147b ;  /* 0x47ae147b00047882 */ /* 0x000fe20000000000 */
[----:B------:R-:W-:Y:S01]  /*1190*/  UMOV UR5, 0x3f847ae1 ;  /* 0x3f847ae100057882 */ /* 0x000fe20000000000 */
[----:B------:R-:W-:Y:S01]  /*11a0*/  MOV R14, 0x0 ;  /* 0x00000000000e7802 */ /* 0x000fe20000000f00 */
[----:B------:R-:W-:Y:S01]  /*11b0*/  IMAD.MOV.U32 R15, RZ, RZ, 0x3fd80000 ;  /* 0x3fd80000ff0f7424 */ /* 0x000fe200078e00ff */
[----:B--2---:R-:W-:Y:S01]  /*11c0*/  DADD R10, R6, UR4 ;  /* 0x00000004060a7e29 */ /* 0x004fe20008000000 */
[----:B------:R-:W-:-:S07]  /*11d0*/  ULEA UR4, UR10, UR7, 0x18 ;  /* 0x000000070a047291 */ /* 0x000fce000f8ec0ff */
[----:B------:R-:W-:Y:S02]  /*11e0*/  DADD R16, R10, -R4 ;  /* 0x000000000a107229 */ /* 0x000fe40000000804 */
[----:B------:R1:W-:Y:S04]  /*11f0*/  STS.64 [UR4], R4 ;  /* 0x00000004ff007988 */ /* 0x0003e80008000a04 */
[----:B------:R-:W2:Y:S04]  /*1200*/  MUFU.RSQ64H R11, R17 ;  /* 0x00000011000b7308 */ /* 0x000ea80000001c00 */
[----:B------:R-:W-:-:S05]  /*1210*/  VIADD R10, R17, 0xfcb00000 ;  /* 0xfcb00000110a7836 */ /* 0x000fca0000000000 */
[----:B------:R-:W-:Y:S01]  /*1220*/  ISETP.GE.U32.AND P0, PT, R10, 0x7ca00000, PT ;  /* 0x7ca000000a00780c */ /* 0x000fe20003f06070 */
[----:B--2---:R-:W-:-:S08]  /*1230*/  DMUL R12, R10, R10 ;  /* 0x0000000a0a0c7228 */ /* 0x004fd00000000000 */
[----:B------:R-:W-:-:S08]  /*1240*/  DFMA R12, R16, -R12, 1 ;  /* 0x3ff00000100c742b */ /* 0x000fd0000000080c */
[----:B------:R-:W-:Y:S02]  /*1250*/  DFMA R14, R12, R14, 0.5 ;  /* 0x3fe000000c0e742b */ /* 0x000fe4000000000e */
[----:B------:R-:W-:-:S08]  /*1260*/  DMUL R12, R10, R12 ;  /* 0x0000000c0a0c7228 */ /* 0x000fd00000000000 */
[----:B------:R-:W-:-:S08]  /*1270*/  DFMA R14, R14, R12, R10 ;  /* 0x0000000c0e0e722b */ /* 0x000fd0000000000a */
[----:B0-----:R-:W-:Y:S02]  /*1280*/  DMUL R18, R16, R14 ;  /* 0x0000000e10127228 */ /* 0x001fe40000000000 */
[----:B------:R-:W-:Y:S01]  /*1290*/  VIADD R13, R15, 0xfff00000 ;  /* 0xfff000000f0d7836 */ /* 0x000fe20000000000 */
[----:B------:R-:W-:-:S05]  /*12a0*/  MOV R12, R14 ;  /* 0x0000000e000c7202 */ /* 0x000fca0000000f00 */
[----:B------:R-:W-:-:S08]  /*12b0*/  DFMA R20, R18, -R18, R16 ;  /* 0x800000121214722b */ /* 0x000fd00000000010 */
[----:B------:R-:W-:Y:S01]  /*12c0*/  DFMA R6, R20, R12, R18 ;  /* 0x0000000c1406722b */ /* 0x000fe20000000012 */
[----:B-1----:R-:W-:Y:S10]  /*12d0*/  @!P0 BRA `(.L_x_102) ;  /* 0x0000000000088947 */ /* 0x002ff40003800000 */
[----:B------:R-:W-:-:S07]  /*12e0*/  MOV R2, 0x1300 ;  /* 0x0000130000027802 */ /* 0x000fce0000000f00 */
[----:B------:R-:W-:Y:S05]  /*12f0*/  CALL.REL.NOINC `($__internal_4_$__cuda_sm20_dsqrt_rn_f64_mediumpath_v1) ;  /* 0x0000001800a47944 */ /* 0x000fea0003c00000 */
.L_x_102:
[----:B------:R-:W0:Y:S02]  /*1300*/  LDC.64 R4, c[0x0][0x388] ;  /* 0x0000e200ff047b82 */ /* 0x000e240000000a00 */
[----:B0-----:R-:W-:-:S05]  /*1310*/  IMAD.WIDE R4, R0, 0x8, R4 ;  /* 0x0000000800047825 */ /* 0x001fca00078e0204 */
[----:B------:R1:W-:Y:S02]  /*1320*/  STG.E.64 desc[UR12][R4.64], R6 ;  /* 0x0000000604007986 */ /* 0x0003e4000c101b0c */
.L_x_95:
[----:B------:R-:W-:Y:S05]  /*1330*/  BSYNC.RECONVERGENT B0 ;  /* 0x0000000000007941 */ /* 0x000fea0003800200 */
.L_x_94:
[----:B-1----:R-:W1:Y:S01]  /*1340*/  MUFU.RCP64H R5, R9 ;  /* 0x0000000900057308 */ /* 0x002e620000001800 */
[----:B------:R-:W2:Y:S01]  /*1350*/  LDCU.64 UR6, c[0x0][0x390] ;  /* 0x00007200ff0677ac */ /* 0x000ea20008000a00 */
[----:B------:R-:W-:-:S06]  /*1360*/  IMAD.MOV.U32 R4, RZ, RZ, 0x1 ;  /* 0x00000001ff047424 */ /* 0x000fcc00078e00ff */
[----:B-1----:R-:W-:Y:S01]  /*1370*/  DFMA R6, -R8, R4, 1 ;  /* 0x3ff000000806742b */ /* 0x002fe20000000104 */
[----:B--2---:R-:W-:-:S04]  /*1380*/  ULOP3.LUT UR4, URZ, UR7, URZ, 0x33, !UPT ;  /* 0x00000007ff047292 */ /* 0x004fc8000f8e33ff */
[----:B------:R-:W-:-:S03]  /*1390*/  UIADD3 UR4, UPT, UPT, UR4, UR6, URZ ;  /* 0x0000000604047290 */ /* 0x000fc6000fffe0ff */
[----:B------:R-:W-:-:S06]  /*13a0*/  DFMA R6, R6, R6, R6 ;  /* 0x000000060606722b */ /* 0x000fcc0000000006 */
[----:B------:R-:W1:Y:S02]  /*13b0*/  I2F.F64 R24, UR4 ;  /* 0x0000000400187d12 */ /* 0x000e640008201c00 */
[----:B------:R-:W-:-:S08]  /*13c0*/  DFMA R6, R4, R6, R4 ;  /* 0x000000060406722b */ /* 0x000fd00000000004 */
[----:B------:R-:W-:Y:S01]  /*13d0*/  DFMA R4, -R8, R6, 1 ;  /* 0x3ff000000804742b */ /* 0x000fe20000000106 */
[----:B------:R-:W-:Y:S01]  /*13e0*/  BAR.SYNC.DEFER_BLOCKING 0x0 ;  /* 0x0000000000007b1d */ /* 0x000fe20000010000 */
[----:B-1----:R-:W-:-:S06]  /*13f0*/  FSETP.GEU.AND P1, PT, |R25|, 6.5827683646048100446e-37, PT ;  /* 0x036000001900780b */ /* 0x002fcc0003f2e200 */
        /* <DEDUP_REMOVED lines=10> */
[----:B0-----:R-:W-:Y:S05]  /*14a0*/  CALL.REL.NOINC `($__internal_3_$__cuda_sm20_div_rn_f64_full) ;  /* 0x0000001000d07944 */ /* 0x001fea0003c00000 */
.L_x_103:
[----:B------:R-:W1:Y:S01]  /*14b0*/  LDC.64 R10, c[0x0][0x390] ;  /* 0x0000e400ff0a7b82 */ /* 0x000e620000000a00 */
[----:B------:R-:W2:Y:S02]  /*14c0*/  F2I.F64.CEIL R6, R30 ;  /* 0x0000001e00067311 */ /* 0x000ea40000309100 */
[----:B--2---:R-:W-:-:S04]  /*14d0*/  IMAD R0, R6, R3, RZ ;  /* 0x0000000306007224 */ /* 0x004fc800078e02ff */
[----:B-1----:R-:W-:-:S04]  /*14e0*/  IMAD.IADD R17, R0, 0x1, R11 ;  /* 0x0000000100117824 */ /* 0x002fc800078e020b */
[----:B------:R-:W-:-:S05]  /*14f0*/  VIADD R3, R17, 0x1 ;  /* 0x0000000111037836 */ /* 0x000fca0000000000 */
[----:B------:R-:W-:-:S04]  /*1500*/  VIADDMNMX R6, R3, R6, R10, PT ;  /* 0x0000000603067246 */ /* 0x000fc8000380010a */
[----:B------:R-:W-:-:S13]  /*1510*/  ISETP.GE.AND P0, PT, R3, R6, PT ;  /* 0x000000060300720c */ /* 0x000fda0003f06270 */
[----:B------:R-:W-:Y:S05]  /*1520*/  @P0 EXIT ;  /* 0x000000000000094d */ /* 0x000fea0003800000 */
[----:B------:R-:W1:Y:S01]  /*1530*/  LDC.64 R8, c[0x0][0x388] ;  /* 0x0000e200ff087b82 */ /* 0x000e620000000a00 */
[C---:B------:R-:W-:Y:S01]  /*1540*/  ISETP.GE.AND P0, PT, R11.reuse, 0x1, PT ;  /* 0x000000010b00780c */ /* 0x040fe20003f06270 */
[----:B------:R-:W-:-:S04]  /*1550*/  IMAD R5, R11, R10, R11 ;  /* 0x0000000a0b057224 */ /* 0x000fc800078e020b */
[----:B-1----:R-:W-:-:S08]  /*1560*/  IMAD.WIDE R8, R5, 0x8, R8 ;  /* 0x0000000805087825 */ /* 0x002fd000078e0208 */
[----:B------:R-:W-:Y:S05]  /*1570*/  @!P0 BRA `(.L_x_104) ;  /* 0x0000000800688947 */ /* 0x000fea0003800000 */
[C---:B------:R-:W-:Y:S02]  /*1580*/  LOP3.LUT R10, R11.reuse, 0x7ffffff8, RZ, 0xc0, !PT ;  /* 0x7ffffff80b0a7812 */ /* 0x040fe400078ec0ff */
[----:B------:R-:W-:Y:S02]  /*1590*/  LOP3.LUT R11, R11, 0x7, RZ, 0xc0, !PT ;  /* 0x000000070b0b7812 */ /* 0x000fe400078ec0ff */
[----:B------:R-:W-:-:S07]  /*15a0*/  IADD3 R12, PT, PT, -R10, RZ, RZ ;  /* 0x000000ff0a0c7210 */ /* 0x000fce0007ffe1ff */
.L_x_111:
[----:B-1----:R-:W1:Y:S01]  /*15b0*/  LDC R0, c[0x0][0x394] ;  /* 0x0000e500ff007b82 */ /* 0x002e620000000800 */
[----:B0-----:R-:W-:Y:S01]  /*15c0*/  IMAD.MOV.U32 R2, RZ, RZ, RZ ;  /* 0x000000ffff027224 */ /* 0x001fe200078e00ff */
[----:B------:R-:W-:Y:S02]  /*15d0*/  CS2R R24, SRZ ;  /* 0x0000000000187805 */ /* 0x000fe4000001ff00 */
[----:B-1----:R-:W-:-:S13]  /*15e0*/  ISETP.GE.U32.AND P0, PT, R0, 0x8, PT ;  /* 0x000000080000780c */ /* 0x002fda0003f06070 */
[----:B------:R-:W-:Y:S05]  /*15f0*/  @!P0 BRA `(.L_x_105) ;  /* 0x0000000000d48947 */ /* 0x000fea0003800000 */
[----:B------:R-:W0:Y:S01]  /*1600*/  LDCU UR4, c[0x0][0x394] ;  /* 0x00007280ff0477ac */ /* 0x000e220008000800 */
[----:B------:R-:W-:Y:S01]  /*1610*/  IMAD.MOV.U32 R7, RZ, RZ, R3 ;  /* 0x000000ffff077224 */ /* 0x000fe200078e0003 */
[----:B------:R-:W-:Y:S02]  /*1620*/  MOV R13, R12 ;  /* 0x0000000c000d7202 */ /* 0x000fe40000000f00 */
[----:B------:R-:W-:Y:S01]  /*1630*/  CS2R R24, SRZ ;  /* 0x0000000000187805 */ /* 0x000fe2000001ff00 */
[----:B0-----:R-:W-:-:S07]  /*1640*/  IMAD.U32 R2, RZ, RZ, UR4 ;  /* 0x00000004ff027e24 */ /* 0x001fce000f8e00ff */
.L_x_106:
[----:B------:R-:W0:Y:S08]  /*1650*/  LDC.64 R14, c[0x0][0x388] ;  /* 0x0000e200ff0e7b82 */ /* 0x000e300000000a00 */
[----:B------:R-:W1:Y:S01]  /*1660*/  LDC R34, c[0x0][0x390] ;  /* 0x0000e400ff227b82 */ /* 0x000e620000000800 */
[----:B0-----:R-:W-:-:S04]  /*1670*/  IMAD.WIDE R28, R7, 0x8, R14 ;  /* 0x00000008071c7825 */ /* 0x001fc800078e020e */
[----:B------:R-:W-:Y:S01]  /*1680*/  IMAD.WIDE R14, R2, 0x8, R14 ;  /* 0x00000008020e7825 */ /* 0x000fe200078e020e */
[----:B------:R-:W2:Y:S04]  /*1690*/  LDG.E.64 R18, desc[UR12][R28.64] ;  /* 0x0000000c1c127981 */ /* 0x000ea8000c1e1b00 */
[----:B------:R-:W2:Y:S01]  /*16a0*/  LDG.E.64 R20, desc[UR12][R14.64] ;  /* 0x0000000c0e147981 */ /* 0x000ea2000c1e1b00 */
[----:B-1----:R-:W-:-:S04]  /*16b0*/  IMAD.WIDE R4, R34, 0x8, R28 ;  /* 0x0000000822047825 */ /* 0x002fc800078e021c */
[C---:B------:R-:W-:Y:S02]  /*16c0*/  IMAD.WIDE R36, R34.reuse, 0x8, R14 ;  /* 0x0000000822247825 */ /* 0x040fe400078e020e */
[----:B------:R-:W3:Y:S02]  /*16d0*/  LDG.E.64 R14, desc[UR12][R4.64] ;  /* 0x0000000c040e7981 */ /* 0x000ee4000c1e1b00 */
[C---:B------:R-:W-:Y:S02]  /*16e0*/  IMAD.WIDE R26, R34.reuse, 0x8, R4 ;  /* 0x00000008221a7825 */ /* 0x040fe400078e0204 */
[----:B------:R0:W3:Y:S04]  /*16f0*/  LDG.E.64 R16, desc[UR12][R36.64] ;  /* 0x0000000c24107981 */ /* 0x0000e8000c1e1b00 */
[----:B------:R-:W4:Y:S01]  /*1700*/  LDG.E.64 R4, desc[UR12][R26.64] ;  /* 0x0000000c1a047981 */ /* 0x000f22000c1e1b00 */
[----:B0-----:R-:W-:-:S05]  /*1710*/  IMAD.WIDE R36, R34, 0x8, R36 ;  /* 0x0000000822247825 */ /* 0x001fca00078e0224 */
[----:B------:R-:W4:Y:S01]  /*1720*/  LDG.E.64 R30, desc[UR12][R36.64] ;  /* 0x0000000c241e7981 */ /* 0x000f22000c1e1b00 */
[----:B------:R-:W-:-:S04]  /*1730*/  IMAD.WIDE R22, R34, 0x8, R26 ;  /* 0x0000000822167825 */ /* 0x000fc800078e021a */
[C---:B------:R-:W-:Y:S01]  /*1740*/  IMAD.WIDE R32, R34.reuse, 0x8, R36 ;  /* 0x0000000822207825 */ /* 0x040fe200078e0224 */
[----:B------:R-:W5:Y:S04]  /*1750*/  LDG.E.64 R26, desc[UR12][R22.64] ;  /* 0x0000000c161a7981 */ /* 0x000f68000c1e1b00 */
[----:B------:R0:W5:Y:S02]  /*1760*/  LDG.E.64 R28, desc[UR12][R32.64] ;  /* 0x0000000c201c7981 */ /* 0x000164000c1e1b00 */
[----:B0-----:R-:W-:-:S04]  /*1770*/  IMAD.WIDE R32, R34, 0x8, R32 ;  /* 0x0000000822207825 */ /* 0x001fc800078e0220 */
[----:B------:R-:W-:Y:S01]  /*1780*/  IMAD.WIDE R36, R34, 0x8, R32 ;  /* 0x0000000822247825 */ /* 0x000fe200078e0220 */
[----:B--2---:R-:W-:-:S03]  /*1790*/  DFMA R20, R18, R20, R24 ;  /* 0x000000141214722b */ /* 0x004fc60000000018 */
[C---:B------:R-:W-:Y:S01]  /*17a0*/  IMAD.WIDE R18, R34.reuse, 0x8, R22 ;  /* 0x0000000822127825 */ /* 0x040fe200078e0216 */
[----:B------:R-:W2:Y:S04]  /*17b0*/  LDG.E.64 R24, desc[UR12][R32.64] ;  /* 0x0000000c20187981 */ /* 0x000ea8000c1e1b00 */
[----:B------:R-:W2:Y:S01]  /*17c0*/  LDG.E.64 R22, desc[UR12][R18.64] ;  /* 0x0000000c12167981 */ /* 0x000ea2000c1e1b00 */
[----:B---3--:R-:W-:Y:S01]  /*17d0*/  DFMA R16, R14, R16, R20 ;  /* 0x000000100e10722b */ /* 0x008fe20000000014 */
[C---:B------:R-:W-:Y:S02]  /*17e0*/  IMAD.WIDE R14, R34.reuse, 0x8, R18 ;  /* 0x00000008220e7825 */ /* 0x040fe400078e0212 */
[----:B------:R0:W3:Y:S04]  /*17f0*/  LDG.E.64 R20, desc[UR12][R36.64] ;  /* 0x0000000c24147981 */ /* 0x0000e8000c1e1b00 */
[----:B------:R-:W3:Y:S01]  /*1800*/  LDG.E.64 R18, desc[UR12][R14.64] ;  /* 0x0000000c0e127981 */ /* 0x000ee2000c1e1b00 */
[----:B----4-:R-:W-:Y:S01]  /*1810*/  DFMA R30, R4, R30, R16 ;  /* 0x0000001e041e722b */ /* 0x010fe20000000010 */
[----:B------:R-:W-:-:S04]  /*1820*/  IMAD.WIDE R16, R34, 0x8, R14 ;  /* 0x0000000822107825 */ /* 0x000fc800078e020e */
[C---:B0-----:R-:W-:Y:S01]  /*1830*/  IMAD.WIDE R36, R34.reuse, 0x8, R36 ;  /* 0x0000000822247825 */ /* 0x041fe200078e0224 */
[----:B------:R-:W4:Y:S03]  /*1840*/  LDG.E.64 R14, desc[UR12][R16.64] ;  /* 0x0000000c100e7981 */ /* 0x000f26000c1e1b00 */
[----:B------:R-:W-:-:S04]  /*1850*/  IMAD.WIDE R4, R34, 0x8, R16 ;  /* 0x0000000822047825 */ /* 0x000fc800078e0210 */
[----:B------:R-:W-:Y:S02]  /*1860*/  IMAD.WIDE R32, R34, 0x8, R36 ;  /* 0x0000000822207825 */ /* 0x000fe400078e0224 */
[----:B------:R-:W4:Y:S04]  /*1870*/  LDG.E.64 R4, desc[UR12][R4.64] ;  /* 0x0000000c04047981 */ /* 0x000f28000c1e1b00 */
[----:B------:R-:W4:Y:S04]  /*1880*/  LDG.E.64 R16, desc[UR12][R36.64] ;  /* 0x0000000c24107981 */ /* 0x000f28000c1e1b00 */
[----:B------:R-:W4:Y:S01]  /*1890*/  LDG.E.64 R32, desc[UR12][R32.64] ;  /* 0x0000000c20207981 */ /* 0x000f22000c1e1b00 */
[----:B-----5:R-:W-:Y:S01]  /*18a0*/  DFMA R26, R26, R28, R30 ;  /* 0x0000001c1a1a722b */ /* 0x020fe2000000001e */
[----:B------:R-:W-:-:S05]  /*18b0*/  VIADD R13, R13, 0x8 ;  /* 0x000000080d0d7836 */ /* 0x000fca0000000000 */
[----:B------:R-:W-:Y:S01]  /*18c0*/  ISETP.NE.AND P0, PT, R13, RZ, PT ;  /* 0x000000ff0d00720c */ /* 0x000fe20003f05270 */
[C---:B------:R-:W-:Y:S01]  /*18d0*/  IMAD R7, R34.reuse, 0x8, R7 ;  /* 0x0000000822077824 */ /* 0x040fe200078e0207 */
[----:B------:R-:W-:Y:S01]  /*18e0*/  LEA R2, R34, R2, 0x3 ;  /* 0x0000000222027211 */ /* 0x000fe200078e18ff */
[----:B--2---:R-:W-:-:S08]  /*18f0*/  DFMA R22, R22, R24, R26 ;  /* 0x000000181616722b */ /* 0x004fd0000000001a */
[----:B---3--:R-:W-:-:S08]  /*1900*/  DFMA R18, R18, R20, R22 ;  /* 0x000000141212722b */ /* 0x008fd00000000016 */
[----:B----4-:R-:W-:-:S08]  /*1910*/  DFMA R14, R14, R16, R18 ;  /* 0x000000100e0e722b */ /* 0x010fd00000000012 */
[----:B------:R-:W-:Y:S01]  /*1920*/  DFMA R24, R4, R32, R14 ;  /* 0x000000200418722b */ /* 0x000fe2000000000e */
[----:B------:R-:W-:Y:S10]  /*1930*/  @P0 BRA `(.L_x_106) ;  /* 0xfffffffc00440947 */ /* 0x000ff4000383ffff */
[----:B------:R-:W-:-:S07]  /*1940*/  IMAD.MOV.U32 R2, RZ, RZ, R10 ;  /* 0x000000ffff027224 */ /* 0x000fce00078e000a */
.L_x_105:
[----:B------:R-:W-:-:S13]  /*1950*/  ISETP.NE.AND P0, PT, R11, RZ, PT ;  /* 0x000000ff0b00720c */ /* 0x000fda0003f05270 */
[----:B------:R-:W-:Y:S05]  /*1960*/  @!P0 BRA `(.L_x_107) ;  /* 0x0000000000e48947 */ /* 0x000fea0003800000 */
[----:B------:R-:W-:Y:S02]  /*1970*/  IADD3 R4, PT, PT, R11, -0x1, RZ ;  /* 0xffffffff0b047810 */ /* 0x000fe40007ffe0ff */
[----:B------:R-:W-:Y:S02]  /*1980*/  LOP3.LUT P1, R7, R0, 0x3, RZ, 0xc0, !PT ;  /* 0x0000000300077812 */ /* 0x000fe4000782c0ff */
[----:B------:R-:W-:-:S13]  /*1990*/  ISETP.GE.U32.AND P0, PT, R4, 0x3, PT ;  /* 0x000000030400780c */ /* 0x000fda0003f06070 */
[----:B------:R-:W-:Y:S05]  /*19a0*/  @!P0 BRA `(.L_x_108) ;  /* 0x0000000000648947 */ /* 0x000fea0003800000 */
[----:B------:R-:W0:Y:S08]  /*19b0*/  LDC R33, c[0x0][0x390] ;  /* 0x0000e400ff217b82 */ /* 0x000e300000000800 */
[----:B------:R-:W1:Y:S01]  /*19c0*/  LDC.64 R36, c[0x0][0x388] ;  /* 0x0000e200ff247b82 */ /* 0x000e620000000a00 */
[CC--:B0-----:R-:W-:Y:S02]  /*19d0*/  IMAD R35, R2.reuse, R33.reuse, R3 ;  /* 0x0000002102237224 */ /* 0x0c1fe400078e0203 */
[----:B------:R-:W-:-:S02]  /*19e0*/  IMAD R5, R2, R33, R0 ;  /* 0x0000002102057224 */ /* 0x000fc400078e0200 */
[----:B-1----:R-:W-:-:S04]  /*19f0*/  IMAD.WIDE R34, R35, 0x8, R36 ;  /* 0x0000000823227825 */ /* 0x002fc800078e0224 */
[----:B------:R-:W-:Y:S01]  /*1a00*/  IMAD.WIDE R36, R5, 0x8, R36 ;  /* 0x0000000805247825 */ /* 0x000fe200078e0224 */
[----:B------:R-:W2:Y:S04]  /*1a10*/  LDG.E.64 R20, desc[UR12][R34.64] ;  /* 0x0000000c22147981 */ /* 0x000ea8000c1e1b00 */
[----:B------:R-:W2:Y:S01]  /*1a20*/  LDG.E.64 R22, desc[UR12][R36.64] ;  /* 0x0000000c24167981 */ /* 0x000ea2000c1e1b00 */
[----:B------:R-:W-:-:S04]  /*1a30*/  IMAD.WIDE R30, R33, 0x8, R34 ;  /* 0x00000008211e7825 */ /* 0x000fc800078e0222 */
[C---:B------:R-:W-:Y:S01]  /*1a40*/  IMAD.WIDE R26, R33.reuse, 0x8, R36 ;  /* 0x00000008211a7825 */ /* 0x040fe200078e0224 */
[----:B------:R0:W3:Y:S04]  /*1a50*/  LDG.E.64 R16, desc[UR12][R30.64] ;  /* 0x0000000c1e107981 */ /* 0x0000e8000c1e1b00 */
[----:B------:R1:W3:Y:S01]  /*1a60*/  LDG.E.64 R18, desc[UR12][R26.64] ;  /* 0x0000000c1a127981 */ /* 0x0002e2000c1e1b00 */
[----:B0-----:R-:W-:-:S04]  /*1a70*/  IMAD.WIDE R30, R33, 0x8, R30 ;  /* 0x00000008211e7825 */ /* 0x001fc800078e021e */
[C---:B-1----:R-:W-:Y:S01]  /*1a80*/  IMAD.WIDE R26, R33.reuse, 0x8, R26 ;  /* 0x00000008211a7825 */ /* 0x042fe200078e021a */
[----:B------:R-:W4:Y:S03]  /*1a90*/  LDG.E.64 R4, desc[UR12][R30.64] ;  /* 0x0000000c1e047981 */ /* 0x000f26000c1e1b00 */
[C---:B------:R-:W-:Y:S01]  /*1aa0*/  IMAD.WIDE R28, R33.reuse, 0x8, R30 ;  /* 0x00000008211c7825 */ /* 0x040fe200078e021e */
[----:B------:R-:W4:Y:S03]  /*1ab0*/  LDG.E.64 R14, desc[UR12][R26.64] ;  /* 0x0000000c1a0e7981 */ /* 0x000f26000c1e1b00 */
[----:B------:R-:W-:Y:S02]  /*1ac0*/  IMAD.WIDE R32, R33, 0x8, R26 ;  /* 0x0000000821207825 */ /* 0x000fe400078e021a */
[----:B------:R-:W5:Y:S04]  /*1ad0*/  LDG.E.64 R28, desc[UR12][R28.64] ;  /* 0x0000000c1c1c7981 */ /* 0x000f68000c1e1b00 */
[----:B------:R-:W5:Y:S01]  /*1ae0*/  LDG.E.64 R32, desc[UR12][R32.64] ;  /* 0x0000000c20207981 */ /* 0x000f62000c1e1b00 */
[----:B------:R-:W-:Y:S01]  /*1af0*/  VIADD R2, R2, 0x4 ;  /* 0x0000000402027836 */ /* 0x000fe20000000000 */
[----:B--2---:R-:W-:-:S08]  /*1b00*/  DFMA R20, R20, R22, R24 ;  /* 0x000000161414722b */ /* 0x004fd00000000018 */
[----:B---3--:R-:W-:-:S08]  /*1b10*/  DFMA R16, R16, R18, R20 ;  /* 0x000000121010722b */ /* 0x008fd00000000014 */
[----:B----4-:R-:W-:-:S08]  /*1b20*/  DFMA R4, R4, R14, R16 ;  /* 0x0000000e0404722b */ /* 0x010fd00000000010 */
[----:B-----5:R-:W-:-:S11]  /*1b30*/  DFMA R24, R28, R32, R4 ;  /* 0x000000201c18722b */ /* 0x020fd60000000004 */
.L_x_108:
        /* <DEDUP_REMOVED lines=11> */
[----:B-1----:R-:W-:-:S04]  /*1bf0*/  @P0 IMAD.WIDE R26, R27, 0x8, R4 ;  /* 0x000000081b1a0825 */ /* 0x002fc800078e0204 */
[----:B------:R-:W-:Y:S02]  /*1c00*/  @P0 IMAD.WIDE R28, R29, 0x8, R4 ;  /* 0x000000081d1c0825 */ /* 0x000fe400078e0204 */
[----:B------:R-:W4:Y:S02]  /*1c10*/  @P0 LDG.E.64 R4, desc[UR12][R26.64] ;  /* 0x0000000c1a040981 */ /* 0x000f24000c1e1b00 */
[C---:B------:R-:W-:Y:S02]  /*1c20*/  @P0 IMAD.WIDE R18, R21.reuse, 0x8, R26 ;  /* 0x0000000815120825 */ /* 0x040fe400078e021a */
[----:B------:R-:W4:Y:S02]  /*1c30*/  @P0 LDG.E.64 R14, desc[UR12][R28.64] ;  /* 0x0000000c1c0e0981 */ /* 0x000f24000c1e1b00 */
[----:B------:R-:W-:Y:S02]  /*1c40*/  @P0 IMAD.WIDE R20, R21, 0x8, R28 ;  /* 0x0000000815140825 */ /* 0x000fe400078e021c */
[----:B------:R-:W5:Y:S02]  /*1c50*/  @P0 LDG.E.64 R18, desc[UR12][R18.64] ;  /* 0x0000000c12120981 */ /* 0x000f64000c1e1b00 */
[----:B--2---:R-:W-:-:S02]  /*1c60*/  @!P1 IMAD R23, R2, R7, R3 ;  /* 0x0000000702179224 */ /* 0x004fc400078e0203 */
[----:B------:R-:W-:Y:S01]  /*1c70*/  @!P1 IMAD R7, R2, R7, R0 ;  /* 0x0000000702079224 */ /* 0x000fe200078e0200 */
[----:B------:R-:W5:Y:S01]  /*1c80*/  @P0 LDG.E.64 R20, desc[UR12][R20.64] ;  /* 0x0000000c14140981 */ /* 0x000f62000c1e1b00 */
[----:B---3--:R-:W-:-:S04]  /*1c90*/  @!P1 IMAD.WIDE R22, R23, 0x8, R16 ;  /* 0x0000000817169825 */ /* 0x008fc800078e0210 */
[----:B------:R-:W-:Y:S02]  /*1ca0*/  @!P1 IMAD.WIDE R16, R7, 0x8, R16 ;  /* 0x0000000807109825 */ /* 0x000fe400078e0210 */
[----:B------:R-:W2:Y:S04]  /*1cb0*/  @!P1 LDG.E.64 R22, desc[UR12][R22.64] ;  /* 0x0000000c16169981 */ /* 0x000ea8000c1e1b00 */
[----:B------:R-:W2:Y:S01]  /*1cc0*/  @!P1 LDG.E.64 R16, desc[UR12][R16.64] ;  /* 0x0000000c10109981 */ /* 0x000ea2000c1e1b00 */
[----:B----4-:R-:W-:-:S08]  /*1cd0*/  @P0 DFMA R4, R4, R14, R24 ;  /* 0x0000000e0404022b */ /* 0x010fd00000000018 */
[----:B-----5:R-:W-:-:S08]  /*1ce0*/  @P0 DFMA R24, R18, R20, R4 ;  /* 0x000000141218022b */ /* 0x020fd00000000004 */
[----:B--2---:R-:W-:-:S11]  /*1cf0*/  @!P1 DFMA R24, R22, R16, R24 ;  /* 0x000000101618922b */ /* 0x004fd60000000018 */
.L_x_107:
[----:B------:R-:W2:Y:S01]  /*1d00*/  LDG.E.64 R22, desc[UR12][R8.64] ;  /* 0x0000000c08167981 */ /* 0x000ea2000c1e1b00 */
[----:B------:R-:W0:Y:S01]  /*1d10*/  LDC.64 R4, c[0x0][0x380] ;  /* 0x0000e000ff047b82 */ /* 0x000e220000000a00 */
[----:B------:R-:W1:Y:S02]  /*1d20*/  LDCU UR4, c[0x0][0x390] ;  /* 0x00007200ff0477ac */ /* 0x000e640008000800 */
[----:B-1----:R-:W-:-:S04]  /*1d30*/  IMAD R7, R3, UR4, R0 ;  /* 0x0000000403077c24 */ /* 0x002fc8000f8e0200 */
[----:B0-----:R-:W-:-:S06]  /*1d40*/  IMAD.WIDE R4, R7, 0x8, R4 ;  /* 0x0000000807047825 */ /* 0x001fcc00078e0204 */
[----:B------:R-:W3:Y:S01]  /*1d50*/  LDG.E.64 R4, desc[UR12][R4.64] ;  /* 0x0000000c04047981 */ /* 0x000ee2000c1e1b00 */
[----:B------:R-:W-:Y:S01]  /*1d60*/  MOV R14, 0x1 ;  /* 0x00000001000e7802 */ /* 0x000fe20000000f00 */
[----:B------:R-:W-:Y:S01]  /*1d70*/  BSSY.RECONVERGENT B0, `(.L_x_109) ;  /* 0x0000011000007945 */ /* 0x000fe20003800200 */
[----:B--2---:R-:W0:Y:S04]  /*1d80*/  MUFU.RCP64H R15, R23 ;  /* 0x00000017000f7308 */ /* 0x004e280000001800 */
[----:B0-----:R-:W-:-:S08]  /*1d90*/  DFMA R16, -R22, R14, 1 ;  /* 0x3ff000001610742b */ /* 0x001fd0000000010e */
[----:B------:R-:W-:Y:S02]  /*1da0*/  DFMA R16, R16, R16, R16 ;  /* 0x000000101010722b */ /* 0x000fe40000000010 */
[----:B---3--:R-:W-:-:S06]  /*1db0*/  DADD R24, R4, -R24 ;  /* 0x0000000004187229 */ /* 0x008fcc0000000818 */
[----:B------:R-:W-:-:S08]  /*1dc0*/  DFMA R16, R14, R16, R14 ;  /* 0x000000100e10722b */ /* 0x000fd0000000000e */
[----:B------:R-:W-:Y:S01]  /*1dd0*/  DFMA R14, -R22, R16, 1 ;  /* 0x3ff00000160e742b */ /* 0x000fe20000000110 */
[----:B------:R-:W-:-:S07]  /*1de0*/  FSETP.GEU.AND P1, PT, |R25|, 6.5827683646048100446e-37, PT ;  /* 0x036000001900780b */ /* 0x000fce0003f2e200 */
        /* <DEDUP_REMOVED lines=8> */
[----:B------:R-:W-:Y:S05]  /*1e70*/  CALL.REL.NOINC `($__internal_3_$__cuda_sm20_div_rn_f64_full) ;  /* 0x00000008005c7944 */ /* 0x000fea0003c00000 */
.L_x_110:
[----:B------:R-:W-:Y:S05]  /*1e80*/  BSYNC.RECONVERGENT B0 ;  /* 0x0000000000007941 */ /* 0x000fea0003800200 */
.L_x_109:
[----:B------:R-:W0:Y:S08]  /*1e90*/  LDC.64 R14, c[0x0][0x390] ;  /* 0x0000e400ff0e7b82 */ /* 0x000e300000000a00 */
[----:B------:R-:W1:Y:S01]  /*1ea0*/  LDC.64 R4, c[0x0][0x388] ;  /* 0x0000e200ff047b82 */ /* 0x000e620000000a00 */
[----:B0-----:R-:W-:Y:S02]  /*1eb0*/  IMAD R7, R15, R14, R3 ;  /* 0x0000000e0f077224 */ /* 0x001fe400078e0203 */
[----:B------:R-:W-:-:S05]  /*1ec0*/  VIADD R3, R3, 0x1 ;  /* 0x0000000103037836 */ /* 0x000fca0000000000 */
[----:B------:R-:W-:Y:S01]  /*1ed0*/  ISETP.GE.AND P0, PT, R3, R6, PT ;  /* 0x000000060300720c */ /* 0x000fe20003f06270 */
[----:B-1----:R-:W-:-:S05]  /*1ee0*/  IMAD.WIDE R4, R7, 0x8, R4 ;  /* 0x0000000807047825 */ /* 0x002fca00078e0204 */
[----:B------:R1:W-:Y:S07]  /*1ef0*/  STG.E.64 desc[UR12][R4.64], R30 ;  /* 0x0000001e04007986 */ /* 0x0003ee000c101b0c */
[----:B------:R-:W-:Y:S05]  /*1f00*/  @!P0 BRA `(.L_x_111) ;  /* 0xfffffff400a88947 */ /* 0x000fea000383ffff */
[----:B------:R-:W-:Y:S05]  /*1f10*/  EXIT ;  /* 0x000000000000794d */ /* 0x000fea0003800000 */
.L_x_104:
[----:B------:R-:W-:Y:S01]  /*1f20*/  LOP3.LUT R0, RZ, R0, RZ, 0x33, !PT ;  /* 0x00000000ff007212 */ /* 0x000fe200078e33ff */
[----:B------:R-:W-:Y:S03]  /*1f30*/  BSSY.RECONVERGENT B0, `(.L_x_112) ;  /* 0x0000025000007945 */ /* 0x000fe60003800200 */
[----:B------:R-:W-:-:S04]  /*1f40*/  IADD3 R0, PT, PT, R6, -R11, R0 ;  /* 0x8000000b06007210 */ /* 0x000fc80007ffe000 */
[----:B------:R-:W-:-:S13]  /*1f50*/  LOP3.LUT P0, R16, R0, 0x3, RZ, 0xc0, !PT ;  /* 0x0000000300107812 */ /* 0x000fda000780c0ff */
[----:B------:R-:W-:Y:S05]  /*1f60*/  @!P0 BRA `(.L_x_113) ;  /* 0x0000000000848947 */ /* 0x000fea0003800000 */
[----:B------:R-:W1:Y:S01]  /*1f70*/  LDC.64 R10, c[0x0][0x388] ;  /* 0x0000e200ff0a7b82 */ /* 0x000e620000000a00 */
[----:B0-----:R-:W-:-:S07]  /*1f80*/  IMAD.MOV.U32 R19, RZ, RZ, RZ ;  /* 0x000000ffff137224 */ /* 0x001fce00078e00ff */
[----:B------:R-:W0:Y:S08]  /*1f90*/  LDC.64 R12, c[0x0][0x380] ;  /* 0x0000e000ff0c7b82 */ /* 0x000e300000000a00 */
[----:B------:R-:W2:Y:S02]  /*1fa0*/  LDC.64 R14, c[0x0][0x390] ;  /* 0x0000e400ff0e7b82 */ /* 0x000ea40000000a00 */
.L_x_116:
[----:B---3--:R-:W3:Y:S01]  /*1fb0*/  LDG.E.64 R22, desc[UR12][R8.64] ;  /* 0x0000000c08167981 */ /* 0x008ee2000c1e1b00 */
[----:B--2---:R-:W-:-:S04]  /*1fc0*/  IMAD R25, R3, R14, R15 ;  /* 0x0000000e03197224 */ /* 0x004fc800078e020f */
[----:B0-----:R-:W-:-:S06]  /*1fd0*/  IMAD.WIDE R24, R25, 0x8, R12 ;  /* 0x0000000819187825 */ /* 0x001fcc00078e020c */
[----:B------:R-:W2:Y:S01]  /*1fe0*/  LDG.E.64 R24, desc[UR12][R24.64] ;  /* 0x0000000c18187981 */ /* 0x000ea2000c1e1b00 */
[----:B------:R-:W-:Y:S01]  /*1ff0*/  MOV R4, 0x1 ;  /* 0x0000000100047802 */ /* 0x000fe20000000f00 */
[----:B------:R-:W-:Y:S01]  /*2000*/  VIADD R19, R19, 0x1 ;  /* 0x0000000113137836 */ /* 0x000fe20000000000 */
[----:B------:R-:W-:Y:S04]  /*2010*/  BSSY.RECONVERGENT B1, `(.L_x_114) ;  /* 0x0000011000017945 */ /* 0x000fe80003800200 */
[----:B------:R-:W-:Y:S01]  /*2020*/  ISETP.NE.AND P1, PT, R19, R16, PT ;  /* 0x000000101300720c */ /* 0x000fe20003f25270 */
[----:B---3--:R-:W0:Y:S01]  /*2030*/  MUFU.RCP64H R5, R23 ;  /* 0x0000001700057308 */ /* 0x008e220000001800 */
[----:B--2---:R-:W-:Y:S01]  /*2040*/  FSETP.GEU.AND P2, PT, |R25|, 6.5827683646048100446e-37, PT ;  /* 0x036000001900780b */ /* 0x004fe20003f4e200 */
        /* <DEDUP_REMOVED lines=12> */
[----:B-1----:R-:W-:Y:S05]  /*2110*/  CALL.REL.NOINC `($__internal_3_$__cuda_sm20_div_rn_f64_full) ;  /* 0x0000000400b47944 */ /* 0x002fea0003c00000 */
.L_x_115:
[----:B------:R-:W-:Y:S05]  /*2120*/  BSYNC.RECONVERGENT B1 ;  /* 0x0000000000017941 */ /* 0x000fea0003800200 */
.L_x_114:
[----:B------:R-:W-:Y:S01]  /*2130*/  IMAD R5, R15, R14, R3 ;  /* 0x0000000e0f057224 */ /* 0x000fe200078e0203 */
[----:B------:R-:W-:-:S03]  /*2140*/  IADD3 R3, PT, PT, R3, 0x1, RZ ;  /* 0x0000000103037810 */ /* 0x000fc60007ffe0ff */
[----:B-1----:R-:W-:-:S05]  /*2150*/  IMAD.WIDE R4, R5, 0x8, R10 ;  /* 0x0000000805047825 */ /* 0x002fca00078e020a */
[----:B------:R3:W-:Y:S01]  /*2160*/  STG.E.64 desc[UR12][R4.64], R30 ;  /* 0x0000001e04007986 */ /* 0x0007e2000c101b0c */
[----:B------:R-:W-:Y:S05]  /*2170*/  @P1 BRA `(.L_x_116) ;  /* 0xfffffffc008c1947 */ /* 0x000fea000383ffff */
.L_x_113:
[----:B------:R-:W-:Y:S05]  /*2180*/  BSYNC.RECONVERGENT B0 ;  /* 0x0000000000007941 */ /* 0x000fea0003800200 */
.L_x_112:
[----:B------:R-:W1:Y:S01]  /*2190*/  LDC R33, c[0x0][0x390] ;  /* 0x0000e400ff217b82 */ /* 0x000e620000000800 */
[----:B------:R-:W-:-:S04]  /*21a0*/  IADD3 R17, PT, PT, R6, -0x2, -R17 ;  /* 0xfffffffe06117810 */ /* 0x000fc80007ffe811 */
[----:B------:R-:W-:-:S03]  /*21b0*/  ISETP.GE.U32.AND P0, PT, R17, 0x3, PT ;  /* 0x000000031100780c */ /* 0x000fc60003f06070 */
[----:B------:R-:W2:Y:S08]  /*21c0*/  LDC.64 R10, c[0x0][0x388] ;  /* 0x0000e200ff0a7b82 */ /* 0x000eb00000000a00 */
[----:B------:R-:W4:Y:S08]  /*21d0*/  LDC.64 R12, c[0x0][0x380] ;  /* 0x0000e000ff0c7b82 */ /* 0x000f300000000a00 */
[----:B------:R-:W0:Y:S01]  /*21e0*/  LDC.64 R14, c[0x0][0x390] ;  /* 0x0000e400ff0e7b82 */ /* 0x000e220000000a00 */
[----:B------:R-:W-:Y:S05]  /*21f0*/  @!P0 EXIT ;  /* 0x000000000000894d */ /* 0x000fea0003800000 */
.L_x_125:
[----:B------:R-:W5:Y:S01]  /*2200*/  LDG.E.64 R22, desc[UR12][R8.64] ;  /* 0x0000000c08167981 */ /* 0x000f62000c1e1b00 */
[----:B0-----:R-:W-:-:S04]  /*2210*/  IMAD R19, R3, R14, R15 ;  /* 0x0000000e03137224 */ /* 0x001fc800078e020f */
[----:B----4-:R-:W-:-:S05]  /*2220*/  IMAD.WIDE R18, R19, 0x8, R12 ;  /* 0x0000000813127825 */ /* 0x010fca00078e020c */
[----:B------:R-:W4:Y:S01]  /*2230*/  LDG.E.64 R24, desc[UR12][R18.64] ;  /* 0x0000000c12187981 */ /* 0x000f22000c1e1b00 */
[----:B---3--:R-:W-:Y:S01]  /*2240*/  IMAD.MOV.U32 R4, RZ, RZ, 0x1 ;  /* 0x00000001ff047424 */ /* 0x008fe200078e00ff */
[----:B------:R-:W-:Y:S01]  /*2250*/  BSSY.RECONVERGENT B0, `(.L_x_117) ;  /* 0x0000010000007945 */ /* 0x000fe20003800200 */
[----:B-----5:R-:W0:Y:S01]  /*2260*/  MUFU.RCP64H R5, R23 ;  /* 0x0000001700057308 */ /* 0x020e220000001800 */
[----:B----4-:R-:W-:-:S03]  /*2270*/  FSETP.GEU.AND P1, PT, |R25|, 6.5827683646048100446e-37, PT ;  /* 0x036000001900780b */ /* 0x010fc60003f2e200 */
        /* <DEDUP_REMOVED lines=12> */
[----:B-12---:R-:W-:Y:S05]  /*2340*/  CALL.REL.NOINC `($__internal_3_$__cuda_sm20_div_rn_f64_full) ;  /* 0x0000000400287944 */ /* 0x006fea0003c00000 */
.L_x_118:
[----:B------:R-:W-:Y:S05]  /*2350*/  BSYNC.RECONVERGENT B0 ;  /* 0x0000000000007941 */ /* 0x000fea0003800200 */
.L_x_117:
[----:B------:R-:W-:-:S04]  /*2360*/  IMAD R17, R15, R14, R3 ;  /* 0x0000000e0f117224 */ /* 0x000fc800078e0203 */
[----:B--2---:R-:W-:-:S05]  /*2370*/  IMAD.WIDE R16, R17, 0x8, R10 ;  /* 0x0000000811107825 */ /* 0x004fca00078e020a */
[----:B------:R0:W-:Y:S04]  /*2380*/  STG.E.64 desc[UR12][R16.64], R30 ;  /* 0x0000001e10007986 */ /* 0x0001e8000c101b0c */
[----:B------:R-:W2:Y:S01]  /*2390*/  LDG.E.64 R22, desc[UR12][R8.64] ;  /* 0x0000000c08167981 */ /* 0x000ea2000c1e1b00 */
[----:B------:R-:W-:-:S05]  /*23a0*/  IMAD.WIDE R18, R14, 0x8, R18 ;  /* 0x000000080e127825 */ /* 0x000fca00078e0212 */
[----:B------:R-:W3:Y:S01]  /*23b0*/  LDG.E.64 R24, desc[UR12][R18.64] ;  /* 0x0000000c12187981 */ /* 0x000ee2000c1e1b00 */
[----:B------:R-:W-:Y:S01]  /*23c0*/  MOV R4, 0x1 ;  /* 0x0000000100047802 */ /* 0x000fe20000000f00 */
[----:B------:R-:W-:Y:S01]  /*23d0*/  BSSY.RECONVERGENT B0, `(.L_x_119) ;  /* 0x0000010000007945 */ /* 0x000fe20003800200 */
[----:B--2---:R-:W2:Y:S01]  /*23e0*/  MUFU.RCP64H R5, R23 ;  /* 0x0000001700057308 */ /* 0x004ea20000001800 */
[----:B---3--:R-:W-:-:S03]  /*23f0*/  FSETP.GEU.AND P1, PT, |R25|, 6.5827683646048100446e-37, PT ;  /* 0x036000001900780b */ /* 0x008fc60003f2e200 */
[----:B--2---:R-:W-:-:S08]  /*2400*/  DFMA R20, -R22, R4, 1 ;  /* 0x3ff000001614742b */ /* 0x004fd00000000104 */
[----:B------:R-:W-:-:S08]  /*2410*/  DFMA R20, R20, R20, R20 ;  /* 0x000000141414722b */ /* 0x000fd00000000014 */
[----:B------:R-:W-:-:S08]  /*2420*/  DFMA R20, R4, R20, R4 ;  /* 0x000000140414722b */ /* 0x000fd00000000004 */
[----:B------:R-:W-:-:S08]  /*2430*/  DFMA R4, -R22, R20, 1 ;  /* 0x3ff000001604742b */ /* 0x000fd00000000114 */
[----:B------:R-:W-:-:S08]  /*2440*/  DFMA R4, R20, R4, R20 ;  /* 0x000000041404722b */ /* 0x000fd00000000014 */
[----:B0-----:R-:W-:-:S08]  /*2450*/  DMUL R30, R24, R4 ;  /* 0x00000004181e7228 */ /* 0x001fd00000000000 */
[----:B------:R-:W-:-:S08]  /*2460*/  DFMA R20, -R22, R30, R24 ;  /* 0x0000001e1614722b */ /* 0x000fd00000000118 */
[----:B------:R-:W-:-:S10]  /*2470*/  DFMA R30, R4, R20, R30 ;  /* 0x00000014041e722b */ /* 0x000fd4000000001e */
[----:B------:R-:W-:-:S05]  /*2480*/  FFMA R0, RZ, R23, R31 ;  /* 0x00000017ff007223 */ /* 0x000fca000000001f */
[----:B------:R-:W-:-:S13]  /*2490*/  FSETP.GT.AND P0, PT, |R0|, 1.469367938527859385e-39, PT ;  /* 0x001000000000780b */ /* 0x000fda0003f04200 */
[----:B------:R-:W-:Y:S05]  /*24a0*/  @P0 BRA P1, `(.L_x_120) ;  /* 0x0000000000080947 */ /* 0x000fea0000800000 */
[----:B------:R-:W-:-:S07]  /*24b0*/  MOV R4, 0x24d0 ;  /* 0x000024d000047802 */ /* 0x000fce0000000f00 */
[----:B-1----:R-:W-:Y:S05]  /*24c0*/  CALL.REL.NOINC `($__internal_3_$__cuda_sm20_div_rn_f64_full) ;  /* 0x0000000000c87944 */ /* 0x002fea0003c00000 */
.L_x_120:
[----:B------:R-:W-:Y:S05]  /*24d0*/  BSYNC.RECONVERGENT B0 ;  /* 0x0000000000007941 */ /* 0x000fea0003800200 */
.L_x_119:
[----:B------:R0:W-:Y:S04]  /*24e0*/  STG.E.64 desc[UR12][R16.64+0x8], R30 ;  /* 0x0000081e10007986 */ /* 0x0001e8000c101b0c */
[----:B------:R-:W2:Y:S01]  /*24f0*/  LDG.E.64 R22, desc[UR12][R8.64] ;  /* 0x0000000c08167981 */ /* 0x000ea2000c1e1b00 */
[----:B-1----:R-:W-:-:S05]  /*2500*/  IMAD.WIDE R18, R33, 0x8, R18 ;  /* 0x0000000821127825 */ /* 0x002fca00078e0212 */
[----:B------:R-:W3:Y:S01]  /*2510*/  LDG.E.64 R24, desc[UR12][R18.64] ;  /* 0x0000000c12187981 */ /* 0x000ee2000c1e1b00 */
[----:B------:R-:W-:Y:S01]  /*2520*/  IMAD.MOV.U32 R4, RZ, RZ, 0x1 ;  /* 0x00000001ff047424 */ /* 0x000fe200078e00ff */
[----:B------:R-:W-:Y:S01]  /*2530*/  BSSY.RECONVERGENT B0, `(.L_x_121) ;  /* 0x0000010000007945 */ /* 0x000fe20003800200 */
[----:B--2---:R-:W1:Y:S01]  /*2540*/  MUFU.RCP64H R5, R23 ;  /* 0x0000001700057308 */ /* 0x004e620000001800 */
[----:B---3--:R-:W-:-:S03]  /*2550*/  FSETP.GEU.AND P1, PT, |R25|, 6.5827683646048100446e-37, PT ;  /* 0x036000001900780b */ /* 0x008fc60003f2e200 */
[----:B-1----:R-:W-:-:S08]  /*2560*/  DFMA R20, -R22, R4, 1 ;  /* 0x3ff000001614742b */ /* 0x002fd00000000104 */
        /* <DEDUP_REMOVED lines=11> */
[----:B------:R-:W-:Y:S05]  /*2620*/  CALL.REL.NOINC `($__internal_3_$__cuda_sm20_div_rn_f64_full) ;  /* 0x0000000000707944 */ /* 0x000fea0003c00000 */
.L_x_122:
[----:B------:R-:W-:Y:S05]  /*2630*/  BSYNC.RECONVERGENT B0 ;  /* 0x0000000000007941 */ /* 0x000fea0003800200 */
.L_x_121:
[----:B------:R0:W-:Y:S04]  /*2640*/  STG.E.64 desc[UR12][R16.64+0x10], R30 ;  /* 0x0000101e10007986 */ /* 0x0001e8000c101b0c */
[----:B------:R-:W2:Y:S01]  /*2650*/  LDG.E.64 R22, desc[UR12][R8.64] ;  /* 0x0000000c08167981 */ /* 0x000ea2000c1e1b00 */
[----:B------:R-:W-:-:S06]  /*2660*/  IMAD.WIDE R24, R33, 0x8, R18 ;  /* 0x0000000821187825 */ /* 0x000fcc00078e0212 */
[----:B------:R-:W3:Y:S01]  /*2670*/  LDG.E.64 R24, desc[UR12][R24.64] ;  /* 0x0000000c18187981 */ /* 0x000ee2000c1e1b00 */
[----:B------:R-:W-:Y:S01]  /*2680*/  MOV R4, 0x1 ;  /* 0x0000000100047802 */ /* 0x000fe20000000f00 */
        /* <DEDUP_REMOVED lines=16> */
.L_x_124:
[----:B------:R-:W-:Y:S05]  /*2790*/  BSYNC.RECONVERGENT B0 ;  /* 0x0000000000007941 */ /* 0x000fea0003800200 */
.L_x_123:
[----:B------:R0:W-:Y:S01]  /*27a0*/  STG.E.64 desc[UR12][R16.64+0x18], R30 ;  /* 0x0000181e10007986 */ /* 0x0001e2000c101b0c */
[----:B------:R-:W-:-:S05]  /*27b0*/  VIADD R3, R3, 0x4 ;  /* 0x0000000403037836 */ /* 0x000fca0000000000 */
[----:B------:R-:W-:-:S13]  /*27c0*/  ISETP.GE.AND P0, PT, R3, R6, PT ;  /* 0x000000060300720c */ /* 0x000fda0003f06270 */
[----:B0-----:R-:W-:Y:S05]  /*27d0*/  @!P0 BRA `(.L_x_125) ;  /* 0xfffffff800888947 */ /* 0x001fea000383ffff */
[----:B------:R-:W-:Y:S05]  /*27e0*/  EXIT ;  /* 0x000000000000794d */ /* 0x000fea0003800000 */
        .weak           $__internal_3_$__cuda_sm20_div_rn_f64_full
        .type           $__internal_3_$__cuda_sm20_div_rn_f64_full,@function
        .size           $__internal_3_$__cuda_sm20_div_rn_f64_full,($__internal_4_$__cuda_sm20_dsqrt_rn_f64_mediumpath_v1 - $__internal_3_$__cuda_sm20_div_rn_f64_full)
$__internal_3_$__cuda_sm20_div_rn_f64_full:
[C---:B------:R-:W-:Y:S01]  /*27f0*/  FSETP.GEU.AND P0, PT, |R23|.reuse, 1.469367938527859385e-39, PT ;  /* 0x001000001700780b */ /* 0x040fe20003f0e200 */
[----:B------:R-:W-:Y:S01]  /*2800*/  IMAD.MOV.U32 R30, RZ, RZ, 0x1 ;  /* 0x00000001ff1e7424 */ /* 0x000fe200078e00ff */
[----:B------:R-:W-:Y:S01]  /*2810*/  LOP3.LUT R20, R23, 0x800fffff, RZ, 0xc0, !PT ;  /* 0x800fffff17147812 */ /* 0x000fe200078ec0ff */
[----:B------:R-:W-:Y:S01]  /*2820*/  BSSY.RECONVERGENT B2, `(.L_x_126) ;  /* 0x0000054000027945 */ /* 0x000fe20003800200 */
[C---:B------:R-:W-:Y:S02]  /*2830*/  FSETP.GEU.AND P3, PT, |R25|.reuse, 1.469367938527859385e-39, PT ;  /* 0x001000001900780b */ /* 0x040fe40003f6e200 */
[----:B------:R-:W-:Y:S02]  /*2840*/  LOP3.LUT R21, R20, 0x3ff00000, RZ, 0xfc, !PT ;  /* 0x3ff0000014157812 */ /* 0x000fe400078efcff */
[----:B------:R-:W-:Y:S02]  /*2850*/  MOV R20, R22 ;  /* 0x0000001600147202 */ /* 0x000fe40000000f00 */
[----:B------:R-:W-:-:S02]  /*2860*/  LOP3.LUT R5, R25, 0x7ff00000, RZ, 0xc0, !PT ;  /* 0x7ff0000019057812 */ /* 0x000fc400078ec0ff */
[----:B------:R-:W-:Y:S01]  /*2870*/  LOP3.LUT R7, R23, 0x7ff00000, RZ, 0xc0, !PT ;  /* 0x7ff0000017077812 */ /* 0x000fe200078ec0ff */
[----:B------:R-:W-:Y:S01]  /*2880*/  @!P0 DMUL R20, R22, 8.98846567431157953865e+307 ;  /* 0x7fe0000016148828 */ /* 0x000fe20000000000 */
[----:B------:R-:W-:Y:S02]  /*2890*/  MOV R2, 0x1ca00000 ;  /* 0x1ca0000000027802 */ /* 0x000fe40000000f00 */
[----:B------:R-:W-:Y:S02]  /*28a0*/  ISETP.GE.U32.AND P2, PT, R5, R7, PT ;  /* 0x000000070500720c */ /* 0x000fe40003f46070 */
[----:B------:R-:W-:Y:S01]  /*28b0*/  @!P3 LOP3.LUT R0, R23, 0x7ff00000, RZ, 0xc0, !PT ;  /* 0x7ff000001700b812 */ /* 0x000fe200078ec0ff */
[----:B------:R-:W0:Y:S01]  /*28c0*/  MUFU.RCP64H R31, R21 ;  /* 0x00000015001f7308 */ /* 0x000e220000001800 */
[----:B------:R-:W-:Y:S02]  /*28d0*/  @!P3 MOV R28, RZ ;  /* 0x000000ff001cb202 */ /* 0x000fe40000000f00 */
[----:B------:R-:W-:-:S02]  /*28e0*/  @!P3 ISETP.GE.U32.AND P4, PT, R5, R0, PT ;  /* 0x000000000500b20c */ /* 0x000fc40003f86070 */
[----:B------:R-:W-:Y:S02]  /*28f0*/  @!P0 LOP3.LUT R7, R21, 0x7ff00000, RZ, 0xc0, !PT ;  /* 0x7ff0000015078812 */ /* 0x000fe400078ec0ff */
[----:B------:R-:W-:-:S04]  /*2900*/  @!P3 SEL R29, R2, 0x63400000, !P4 ;  /* 0x63400000021db807 */ /* 0x000fc80006000000 */
[----:B------:R-:W-:-:S04]  /*2910*/  @!P3 LOP3.LUT R0, R29, 0x80000000, R25, 0xf8, !PT ;  /* 0x800000001d00b812 */ /* 0x000fc800078ef819 */
[----:B------:R-:W-:Y:S01]  /*2920*/  @!P3 LOP3.LUT R29, R0, 0x100000, RZ, 0xfc, !PT ;  /* 0x00100000001db812 */ /* 0x000fe200078efcff */
[----:B------:R-:W-:Y:S01]  /*2930*/  IMAD.MOV.U32 R0, RZ, RZ, R5 ;  /* 0x000000ffff007224 */ /* 0x000fe200078e0005 */
[----:B0-----:R-:W-:-:S08]  /*2940*/  DFMA R26, R30, -R20, 1 ;  /* 0x3ff000001e1a742b */ /* 0x001fd00000000814 */
[----:B------:R-:W-:-:S08]  /*2950*/  DFMA R26, R26, R26, R26 ;  /* 0x0000001a1a1a722b */ /* 0x000fd0000000001a */
[----:B------:R-:W-:Y:S01]  /*2960*/  DFMA R30, R30, R26, R30 ;  /* 0x0000001a1e1e722b */ /* 0x000fe2000000001e */
[----:B------:R-:W-:Y:S01]  /*2970*/  SEL R27, R2, 0x63400000, !P2 ;  /* 0x63400000021b7807 */ /* 0x000fe20005000000 */
[----:B------:R-:W-:-:S03]  /*2980*/  IMAD.MOV.U32 R26, RZ, RZ, R24 ;  /* 0x000000ffff1a7224 */ /* 0x000fc600078e0018 */
[----:B------:R-:W-:-:S03]  /*2990*/  LOP3.LUT R27, R27, 0x800fffff, R25, 0xf8, !PT ;  /* 0x800fffff1b1b7812 */ /* 0x000fc600078ef819 */
[----:B------:R-:W-:-:S03]  /*29a0*/  DFMA R34, R30, -R20, 1 ;  /* 0x3ff000001e22742b */ /* 0x000fc60000000814 */
[----:B------:R-:W-:-:S05]  /*29b0*/  @!P3 DFMA R26, R26, 2, -R28 ;  /* 0x400000001a1ab82b */ /* 0x000fca000000081c */
[----:B------:R-:W-:-:S05]  /*29c0*/  DFMA R34, R30, R34, R30 ;  /* 0x000000221e22722b */ /* 0x000fca000000001e */
[----:B------:R-:W-:-:S03]  /*29d0*/  @!P3 LOP3.LUT R0, R27, 0x7ff00000, RZ, 0xc0, !PT ;  /* 0x7ff000001b00b812 */ /* 0x000fc600078ec0ff */
[----:B------:R-:W-:-:S08]  /*29e0*/  DMUL R30, R34, R26 ;  /* 0x0000001a221e7228 */ /* 0x000fd00000000000 */
[----:B------:R-:W-:-:S08]  /*29f0*/  DFMA R28, R30, -R20, R26 ;  /* 0x800000141e1c722b */ /* 0x000fd0000000001a */
[----:B------:R-:W-:Y:S01]  /*2a00*/  DFMA R28, R34, R28, R30 ;  /* 0x0000001c221c722b */ /* 0x000fe2000000001e */
[----:B------:R-:W-:Y:S01]  /*2a10*/  IADD3 R30, PT, PT, R0, -0x1, RZ ;  /* 0xffffffff001e7810 */ /* 0x000fe20007ffe0ff */
[----:B------:R-:W-:-:S03]  /*2a20*/  VIADD R31, R7, 0xffffffff ;  /* 0xffffffff071f7836 */ /* 0x000fc60000000000 */
[----:B------:R-:W-:-:S04]  /*2a30*/  ISETP.GT.U32.AND P0, PT, R30, 0x7feffffe, PT ;  /* 0x7feffffe1e00780c */ /* 0x000fc80003f04070 */
[----:B------:R-:W-:-:S13]  /*2a40*/  ISETP.GT.U32.OR P0, PT, R31, 0x7feffffe, P0 ;  /* 0x7feffffe1f00780c */ /* 0x000fda0000704470 */
[----:B------:R-:W-:Y:S05]  /*2a50*/  @P0 BRA `(.L_x_127) ;  /* 0x00000000006c0947 */ /* 0x000fea0003800000 */
[----:B------:R-:W-:Y:S02]  /*2a60*/  LOP3.LUT R0, R23, 0x7ff00000, RZ, 0xc0, !PT ;  /* 0x7ff0000017007812 */ /* 0x000fe400078ec0ff */
[----:B------:R-:W-:Y:S02]  /*2a70*/  MOV R24, RZ ;  /* 0x000000ff00187202 */ /* 0x000fe40000000f00 */
[CC--:B------:R-:W-:Y:S02]  /*2a80*/  VIADDMNMX R7, R5.reuse, -R0.reuse, 0xb9600000, !PT ;  /* 0xb960000005077446 */ /* 0x0c0fe40007800900 */
[----:B------:R-:W-:Y:S02]  /*2a90*/  ISETP.GE.U32.AND P0, PT, R5, R0, PT ;  /* 0x000000000500720c */ /* 0x000fe40003f06070 */
[----:B------:R-:W-:Y:S02]  /*2aa0*/  VIMNMX R7, PT, PT, R7, 0x46a00000, PT ;  /* 0x46a0000007077848 */ /* 0x000fe40003fe0100 */
[----:B------:R-:W-:-:S04]  /*2ab0*/  SEL R2, R2, 0x63400000, !P0 ;  /* 0x6340000002027807 */ /* 0x000fc80004000000 */
[----:B------:R-:W-:-:S05]  /*2ac0*/  IADD3 R2, PT, PT, -R2, R7, RZ ;  /* 0x0000000702027210 */ /* 0x000fca0007ffe1ff */
        /* <DEDUP_REMOVED lines=10> */
[C---:B------:R-:W-:Y:S01]  /*2b70*/  IADD3 R21, PT, PT, -R2.reuse, RZ, RZ ;  /* 0x000000ff02157210 */ /* 0x040fe20007ffe1ff */
[----:B------:R-:W-:Y:S01]  /*2b80*/  IMAD.MOV.U32 R20, RZ, RZ, RZ ;  /* 0x000000ffff147224 */ /* 0x000fe200078e00ff */
[----:B------:R-:W-:-:S05]  /*2b90*/  IADD3 R2, PT, PT, -R2, -0x43300000, RZ ;  /* 0xbcd0000002027810 */ /* 0x000fca0007ffe1ff */
[----:B------:R-:W-:Y:S02]  /*2ba0*/  DFMA R20, R30, -R20, R28 ;  /* 0x800000141e14722b */ /* 0x000fe4000000001c */
[----:B------:R-:W-:-:S08]  /*2bb0*/  DMUL.RP R28, R28, R24 ;  /* 0x000000181c1c7228 */ /* 0x000fd00000008000 */
[----:B------:R-:W-:Y:S02]  /*2bc0*/  FSETP.NEU.AND P0, PT, |R21|, R2, PT ;  /* 0x000000021500720b */ /* 0x000fe40003f0d200 */
[----:B------:R-:W-:Y:S02]  /*2bd0*/  LOP3.LUT R5, R29, R22, RZ, 0x3c, !PT ;  /* 0x000000161d057212 */ /* 0x000fe400078e3cff */
[----:B------:R-:W-:Y:S02]  /*2be0*/  FSEL R30, R28, R30, !P0 ;  /* 0x0000001e1c1e7208 */ /* 0x000fe40004000000 */
[----:B------:R-:W-:Y:S01]  /*2bf0*/  FSEL R31, R5, R31, !P0 ;  /* 0x0000001f051f7208 */ /* 0x000fe20004000000 */
[----:B------:R-:W-:Y:S06]  /*2c00*/  BRA `(.L_x_128) ;  /* 0x0000000000547947 */ /* 0x000fec0003800000 */
.L_x_127:
        /* <DEDUP_REMOVED lines=16> */
.L_x_130:
[----:B------:R-:W-:Y:S01]  /*2d10*/  LOP3.LUT R31, R23, 0x80000, RZ, 0xfc, !PT ;  /* 0x00080000171f7812 */ /* 0x000fe200078efcff */
[----:B------:R-:W-:Y:S01]  /*2d20*/  IMAD.MOV.U32 R30, RZ, RZ, R22 ;  /* 0x000000ffff1e7224 */ /* 0x000fe200078e0016 */
[----:B------:R-:W-:Y:S06]  /*2d30*/  BRA `(.L_x_128) ;  /* 0x0000000000087947 */ /* 0x000fec0003800000 */
.L_x_129:
[----:B------:R-:W-:Y:S02]  /*2d40*/  LOP3.LUT R31, R25, 0x80000, RZ, 0xfc, !PT ;  /* 0x00080000191f7812 */ /* 0x000fe400078efcff */
[----:B------:R-:W-:-:S07]  /*2d50*/  MOV R30, R24 ;  /* 0x00000018001e7202 */ /* 0x000fce0000000f00 */
.L_x_128:
[----:B------:R-:W-:Y:S05]  /*2d60*/  BSYNC.RECONVERGENT B2 ;  /* 0x0000000000027941 */ /* 0x000fea0003800200 */
.L_x_126:
[----:B------:R-:W-:-:S04]  /*2d70*/  IMAD.MOV.U32 R5, RZ, RZ, 0x0 ;  /* 0x00000000ff057424 */ /* 0x000fc800078e00ff */
[----:B------:R-:W-:Y:S05]  /*2d80*/  RET.REL.NODEC R4 `(_Z24CholeskyFactorization_v1PdS_ii) ;  /* 0xffffffd0049c7950 */ /* 0x000fea0003c3ffff */
        .weak           $__internal_4_$__cuda_sm20_dsqrt_rn_f64_mediumpath_v1
        .type           $__internal_4_$__cuda_sm20_dsqrt_rn_f64_mediumpath_v1,@function
        .size           $__internal_4_$__cuda_sm20_dsqrt_rn_f64_mediumpath_v1,(.L_x_139 - $__internal_4_$__cuda_sm20_dsqrt_rn_f64_mediumpath_v1)
$__internal_4_$__cuda_sm20_dsqrt_rn_f64_mediumpath_v1:
[----:B------:R-:W-:Y:S01]  /*2d90*/  ISETP.GE.U32.AND P0, PT, R10, -0x3400000, PT ;  /* 0xfcc000000a00780c */ /* 0x000fe20003f06070 */
[----:B------:R-:W-:Y:S01]  /*2da0*/  IMAD.MOV.U32 R6, RZ, RZ, R16 ;  /* 0x000000ffff067224 */ /* 0x000fe200078e0010 */
[----:B------:R-:W-:Y:S01]  /*2db0*/  MOV R12, R14 ;  /* 0x0000000e000c7202 */ /* 0x000fe20000000f00 */
[----:B------:R-:W-:Y:S01]  /*2dc0*/  IMAD.MOV.U32 R4, RZ, RZ, R20 ;  /* 0x000000ffff047224 */ /* 0x000fe200078e0014 */
[----:B------:R-:W-:Y:S02]  /*2dd0*/  MOV R7, R17 ;  /* 0x0000001100077202 */ /* 0x000fe40000000f00 */
[----:B------:R-:W-:-:S07]  /*2de0*/  MOV R5, R21 ;  /* 0x0000001500057202 */ /* 0x000fce0000000f00 */
[----:B------:R-:W-:Y:S05]  /*2df0*/  @!P0 BRA `(.L_x_131) ;  /* 0x0000000000208947 */ /* 0x000fea0003800000 */
[----:B------:R-:W-:-:S10]  /*2e00*/  DFMA.RM R4, R4, R12, R18 ;  /* 0x0000000c0404722b */ /* 0x000fd40000004012 */
[----:B------:R-:W-:-:S05]  /*2e10*/  IADD3 R10, P0, PT, R4, 0x1, RZ ;  /* 0x00000001040a7810 */ /* 0x000fca0007f1e0ff */
[----:B------:R-:W-:-:S06]  /*2e20*/  IMAD.X R11, RZ, RZ, R5, P0 ;  /* 0x000000ffff0b7224 */ /* 0x000fcc00000e0605 */
[----:B------:R-:W-:-:S08]  /*2e30*/  DFMA.RP R6, -R4, R10, R6 ;  /* 0x0000000a0406722b */ /* 0x000fd00000008106 */
[----:B------:R-:W-:-:S06]  /*2e40*/  DSETP.GT.AND P0, PT, R6, RZ, PT ;  /* 0x000000ff0600722a */ /* 0x000fcc0003f04000 */
[----:B------:R-:W-:Y:S02]  /*2e50*/  FSEL R4, R10, R4, P0 ;  /* 0x000000040a047208 */ /* 0x000fe40000000000 */
[----:B------:R-:W-:Y:S01]  /*2e60*/  FSEL R5, R11, R5, P0 ;  /* 0x000000050b057208 */ /* 0x000fe20000000000 */
[----:B------:R-:W-:Y:S06]  /*2e70*/  BRA `(.L_x_132) ;  /* 0x0000000000647947 */ /* 0x000fec0003800000 */
.L_x_131:
[----:B------:R-:W-:-:S14]  /*2e80*/  DSETP.NE.AND P0, PT, R6, RZ, PT ;  /* 0x000000ff0600722a */ /* 0x000fdc0003f05000 */
[----:B------:R-:W-:Y:S05]  /*2e90*/  @!P0 BRA `(.L_x_133) ;  /* 0x0000000000588947 */ /* 0x000fea0003800000 */
[----:B------:R-:W-:-:S13]  /*2ea0*/  ISETP.GE.AND P0, PT, R7, RZ, PT ;  /* 0x000000ff0700720c */ /* 0x000fda0003f06270 */
[----:B------:R-:W-:Y:S01]  /*2eb0*/  @!P0 MOV R4, 0x0 ;  /* 0x0000000000048802 */ /* 0x000fe20000000f00 */
[----:B------:R-:W-:Y:S01]  /*2ec0*/  @!P0 IMAD.MOV.U32 R5, RZ, RZ, -0x80000 ;  /* 0xfff80000ff058424 */ /* 0x000fe200078e00ff */
[----:B------:R-:W-:Y:S06]  /*2ed0*/  @!P0 BRA `(.L_x_132) ;  /* 0x00000000004c8947 */ /* 0x000fec0003800000 */
[----:B------:R-:W-:-:S13]  /*2ee0*/  ISETP.GT.AND P0, PT, R7, 0x7fefffff, PT ;  /* 0x7fefffff0700780c */ /* 0x000fda0003f04270 */
[----:B------:R-:W-:Y:S05]  /*2ef0*/  @P0 BRA `(.L_x_133) ;  /* 0x0000000000400947 */ /* 0x000fea0003800000 */
[----:B------:R-:W-:Y:S01]  /*2f00*/  DMUL R4, R6, 8.11296384146066816958e+31 ;  /* 0x4690000006047828 */ /* 0x000fe20000000000 */
[----:B------:R-:W-:Y:S01]  /*2f10*/  IMAD.MOV.U32 R12, RZ, RZ, 0x0 ;  /* 0x00000000ff0c7424 */ /* 0x000fe200078e00ff */
[----:B------:R-:W-:Y:S02]  /*2f20*/  MOV R6, RZ ;  /* 0x000000ff00067202 */ /* 0x000fe40000000f00 */
[----:B------:R-:W-:Y:S02]  /*2f30*/  MOV R13, 0x3fd80000 ;  /* 0x3fd80000000d7802 */ /* 0x000fe40000000f00 */
[----:B------:R-:W0:Y:S02]  /*2f40*/  MUFU.RSQ64H R7, R5 ;  /* 0x0000000500077308 */ /* 0x000e240000001c00 */
[----:B0-----:R-:W-:-:S08]  /*2f50*/  DMUL R10, R6, R6 ;  /* 0x00000006060a7228 */ /* 0x001fd00000000000 */
[----:B------:R-:W-:-:S08]  /*2f60*/  DFMA R10, R4, -R10, 1 ;  /* 0x3ff00000040a742b */ /* 0x000fd0000000080a */
[----:B------:R-:W-:Y:S02]  /*2f70*/  DFMA R12, R10, R12, 0.5 ;  /* 0x3fe000000a0c742b */ /* 0x000fe4000000000c */
[----:B------:R-:W-:-:S08]  /*2f80*/  DMUL R10, R6, R10 ;  /* 0x0000000a060a7228 */ /* 0x000fd00000000000 */
[----:B------:R-:W-:-:S08]  /*2f90*/  DFMA R10, R12, R10, R6 ;  /* 0x0000000a0c0a722b */ /* 0x000fd00000000006 */
[----:B------:R-:W-:Y:S02]  /*2fa0*/  DMUL R6, R4, R10 ;  /* 0x0000000a04067228 */ /* 0x000fe40000000000 */
[----:B------:R-:W-:-:S06]  /*2fb0*/  VIADD R11, R11, 0xfff00000 ;  /* 0xfff000000b0b7836 */ /* 0x000fcc0000000000 */
[----:B------:R-:W-:-:S08]  /*2fc0*/  DFMA R12, R6, -R6, R4 ;  /* 0x80000006060c722b */ /* 0x000fd00000000004 */
[----:B------:R-:W-:-:S10]  /*2fd0*/  DFMA R4, R10, R12, R6 ;  /* 0x0000000c0a04722b */ /* 0x000fd40000000006 */
[----:B------:R-:W-:Y:S01]  /*2fe0*/  IADD3 R5, PT, PT, R5, -0x3500000, RZ ;  /* 0xfcb0000005057810 */ /* 0x000fe20007ffe0ff */
[----:B------:R-:W-:Y:S06]  /*2ff0*/  BRA `(.L_x_132) ;  /* 0x0000000000047947 */ /* 0x000fec0003800000 */
.L_x_133:
[----:B------:R-:W-:-:S11]  /*3000*/  DADD R4, R6, R6 ;  /* 0x0000000006047229 */ /* 0x000fd60000000006 */
.L_x_132:
[----:B------:R-:W-:Y:S01]  /*3010*/  IMAD.MOV.U32 R6, RZ, RZ, R4 ;  /* 0x000000ffff067224 */ /* 0x000fe200078e0004 */
[----:B------:R-:W-:Y:S01]  /*3020*/  MOV R7, R5 ;  /* 0x0000000500077202 */ /* 0x000fe20000000f00 */
[----:B------:R-:W-:Y:S01]  /*3030*/  IMAD.MOV.U32 R4, RZ, RZ, R2 ;  /* 0x000000ffff047224 */ /* 0x000fe200078e0002 */
[----:B------:R-:W-:-:S04]  /*3040*/  MOV R5, 0x0 ;  /* 0x0000000000057802 */ /* 0x000fc80000000f00 */
[----:B------:R-:W-:Y:S05]  /*3050*/  RET.REL.NODEC R4 `(_Z24CholeskyFactorization_v1PdS_ii) ;  /* 0xffffffcc04e87950 */ /* 0x000fea0003c3ffff */
.L_x_134:
        /* <DEDUP_REMOVED lines=10> */
.L_x_139:


//--------------------- .nv.shared.reserved.0     --------------------------
	.section	.nv.shared.reserved.0,"aw",@nobits
	.weak		__nv_reservedSMEM_offset_0_alias
	.size		__nv_reservedSMEM_offset_0_alias, 0, 64
	.other		__nv_reservedSMEM_offset_0_alias,@"STO_CUDA_RESERVED_SHARED STV_DEFAULT"
__nv_reservedSMEM_offset_0_alias:
	.zero		0
	.zero		64


//--------------------- .nv.shared._Z24CholeskyFactorization_v2PdS_i --------------------------
	.section	.nv.shared._Z24CholeskyFactorization_v2PdS_i,"aw",@nobits
	.sectionflags	@""
	.align	8
.nv.shared._Z24CholeskyFactorization_v2PdS_i:
	.zero		9224


//--------------------- .nv.shared._Z24CholeskyFactorization_v1PdS_ii --------------------------
	.section	.nv.shared._Z24CholeskyFactorization_v1PdS_ii,"aw",@nobits
	.sectionflags	@""
	.align	8
.nv.shared._Z24CholeskyFactorization_v1PdS_ii:
	.zero		9224


//--------------------- .nv.constant0._Z13DeriveZFromLUPdS_iS_S_S_ --------------------------
	.section	.nv.constant0._Z13DeriveZFromLUPdS_iS_S_S_,"a",@progbits
	.sectionflags	@""
	.align	4
.nv.constant0._Z13DeriveZFromLUPdS_iS_S_S_:
	.zero		944


//--------------------- .nv.constant0._Z24CholeskyFactorization_v2PdS_i --------------------------
	.section	.nv.constant0._Z24CholeskyFactorization_v2PdS_i,"a",@progbits
	.sectionflags	@""
	.align	4
.nv.constant0._Z24CholeskyFactorization_v2PdS_i:
	.zero		916


//--------------------- .nv.constant0._Z24CholeskyFactorization_v1PdS_ii --------------------------
	.section	.nv.constant0._Z24CholeskyFactorization_v1PdS_ii,"a",@progbits
	.sectionflags	@""
	.align	4
.nv.constant0._Z24CholeskyFactorization_v1PdS_ii:
	.zero		920


//--------------------- SYMBOLS --------------------------

	.type		.nv.reservedSmem.offset0,@object
	.size		.nv.reservedSmem.offset0,0x4
	.type		.nv.reservedSmem.cap,@object
	.size		.nv.reservedSmem.cap,0x4
